//
// Generated by NVIDIA NVVM Compiler
//
// Compiler Build ID: CL-36424714
// Cuda compilation tools, release 13.0, V13.0.88
// Based on NVVM 20.0.0
//

.version 9.0
.target sm_100
.address_size 64

	// .globl	_Z17tiledMatMulKernelPKfS0_Pfiii
// _ZZ17tiledMatMulKernelPKfS0_PfiiiE5tileA has been demoted
// _ZZ17tiledMatMulKernelPKfS0_PfiiiE5tileB has been demoted

.visible .entry _Z17tiledMatMulKernelPKfS0_Pfiii(
	.param .u64 .ptr .align 1 _Z17tiledMatMulKernelPKfS0_Pfiii_param_0,
	.param .u64 .ptr .align 1 _Z17tiledMatMulKernelPKfS0_Pfiii_param_1,
	.param .u64 .ptr .align 1 _Z17tiledMatMulKernelPKfS0_Pfiii_param_2,
	.param .u32 _Z17tiledMatMulKernelPKfS0_Pfiii_param_3,
	.param .u32 _Z17tiledMatMulKernelPKfS0_Pfiii_param_4,
	.param .u32 _Z17tiledMatMulKernelPKfS0_Pfiii_param_5
)
{
	.reg .pred 	%p<12>;
	.reg .b32 	%r<43>;
	.reg .b32 	%f<63>;
	.reg .b64 	%rd<13>;
	// demoted variable
	.shared .align 4 .b8 _ZZ17tiledMatMulKernelPKfS0_PfiiiE5tileA[1024];
	// demoted variable
	.shared .align 4 .b8 _ZZ17tiledMatMulKernelPKfS0_PfiiiE5tileB[1024];
	ld.param.u64 	%rd3, [_Z17tiledMatMulKernelPKfS0_Pfiii_param_0];
	ld.param.u64 	%rd4, [_Z17tiledMatMulKernelPKfS0_Pfiii_param_1];
	ld.param.u64 	%rd5, [_Z17tiledMatMulKernelPKfS0_Pfiii_param_2];
	ld.param.u32 	%r24, [_Z17tiledMatMulKernelPKfS0_Pfiii_param_3];
	ld.param.u32 	%r25, [_Z17tiledMatMulKernelPKfS0_Pfiii_param_4];
	ld.param.u32 	%r26, [_Z17tiledMatMulKernelPKfS0_Pfiii_param_5];
	mov.u32 	%r27, %ctaid.y;
	shl.b32 	%r28, %r27, 4;
	mov.u32 	%r40, %tid.y;
	add.s32 	%r2, %r28, %r40;
	mov.u32 	%r29, %ctaid.x;
	shl.b32 	%r3, %r29, 4;
	mov.u32 	%r38, %tid.x;
	add.s32 	%r5, %r3, %r38;
	setp.lt.s32 	%p1, %r25, 1;
	mov.f32 	%f62, 0f00000000;
	@%p1 bra 	$L__BB0_7;
	add.s32 	%r30, %r25, 15;
	shr.u32 	%r31, %r30, 4;
	shl.b32 	%r32, %r40, 6;
	mov.u32 	%r33, _ZZ17tiledMatMulKernelPKfS0_PfiiiE5tileA;
	add.s32 	%r6, %r33, %r32;
	shl.b32 	%r34, %r38, 2;
	add.s32 	%r7, %r6, %r34;
	mov.u32 	%r35, _ZZ17tiledMatMulKernelPKfS0_PfiiiE5tileB;
	add.s32 	%r9, %r35, %r34;
	add.s32 	%r8, %r9, %r32;
	neg.s32 	%r42, %r31;
	mad.lo.s32 	%r36, %r40, %r26, %r38;
	add.s32 	%r41, %r36, %r3;
	shl.b32 	%r12, %r26, 4;
	mad.lo.s32 	%r39, %r25, %r2, %r38;
	cvta.to.global.u64 	%rd1, %rd3;
	cvta.to.global.u64 	%rd2, %rd4;
	mov.f32 	%f62, 0f00000000;
$L__BB0_2:
	setp.ge.s32 	%p2, %r2, %r24;
	setp.ge.u32 	%p3, %r38, %r25;
	mov.f32 	%f60, 0f00000000;
	or.pred  	%p4, %p2, %p3;
	@%p4 bra 	$L__BB0_4;
	mul.wide.u32 	%rd6, %r39, 4;
	add.s64 	%rd7, %rd1, %rd6;
	ld.global.f32 	%f60, [%rd7];
$L__BB0_4:
	setp.ge.s32 	%p5, %r5, %r26;
	st.shared.f32 	[%r7], %f60;
	setp.ge.u32 	%p6, %r40, %r25;
	mov.f32 	%f61, 0f00000000;
	or.pred  	%p7, %p5, %p6;
	@%p7 bra 	$L__BB0_6;
	mul.wide.u32 	%rd8, %r41, 4;
	add.s64 	%rd9, %rd2, %rd8;
	ld.global.f32 	%f61, [%rd9];
$L__BB0_6:
	st.shared.f32 	[%r8], %f61;
	bar.sync 	0;
	ld.shared.f32 	%f12, [%r6];
	ld.shared.f32 	%f13, [%r9];
	fma.rn.f32 	%f14, %f12, %f13, %f62;
	ld.shared.f32 	%f15, [%r6+4];
	ld.shared.f32 	%f16, [%r9+64];
	fma.rn.f32 	%f17, %f15, %f16, %f14;
	ld.shared.f32 	%f18, [%r6+8];
	ld.shared.f32 	%f19, [%r9+128];
	fma.rn.f32 	%f20, %f18, %f19, %f17;
	ld.shared.f32 	%f21, [%r6+12];
	ld.shared.f32 	%f22, [%r9+192];
	fma.rn.f32 	%f23, %f21, %f22, %f20;
	ld.shared.f32 	%f24, [%r6+16];
	ld.shared.f32 	%f25, [%r9+256];
	fma.rn.f32 	%f26, %f24, %f25, %f23;
	ld.shared.f32 	%f27, [%r6+20];
	ld.shared.f32 	%f28, [%r9+320];
	fma.rn.f32 	%f29, %f27, %f28, %f26;
	ld.shared.f32 	%f30, [%r6+24];
	ld.shared.f32 	%f31, [%r9+384];
	fma.rn.f32 	%f32, %f30, %f31, %f29;
	ld.shared.f32 	%f33, [%r6+28];
	ld.shared.f32 	%f34, [%r9+448];
	fma.rn.f32 	%f35, %f33, %f34, %f32;
	ld.shared.f32 	%f36, [%r6+32];
	ld.shared.f32 	%f37, [%r9+512];
	fma.rn.f32 	%f38, %f36, %f37, %f35;
	ld.shared.f32 	%f39, [%r6+36];
	ld.shared.f32 	%f40, [%r9+576];
	fma.rn.f32 	%f41, %f39, %f40, %f38;
	ld.shared.f32 	%f42, [%r6+40];
	ld.shared.f32 	%f43, [%r9+640];
	fma.rn.f32 	%f44, %f42, %f43, %f41;
	ld.shared.f32 	%f45, [%r6+44];
	ld.shared.f32 	%f46, [%r9+704];
	fma.rn.f32 	%f47, %f45, %f46, %f44;
	ld.shared.f32 	%f48, [%r6+48];
	ld.shared.f32 	%f49, [%r9+768];
	fma.rn.f32 	%f50, %f48, %f49, %f47;
	ld.shared.f32 	%f51, [%r6+52];
	ld.shared.f32 	%f52, [%r9+832];
	fma.rn.f32 	%f53, %f51, %f52, %f50;
	ld.shared.f32 	%f54, [%r6+56];
	ld.shared.f32 	%f55, [%r9+896];
	fma.rn.f32 	%f56, %f54, %f55, %f53;
	ld.shared.f32 	%f57, [%r6+60];
	ld.shared.f32 	%f58, [%r9+960];
	fma.rn.f32 	%f62, %f57, %f58, %f56;
	bar.sync 	0;
	add.s32 	%r42, %r42, 1;
	setp.ne.s32 	%p8, %r42, 0;
	add.s32 	%r41, %r41, %r12;
	add.s32 	%r40, %r40, 16;
	add.s32 	%r39, %r39, 16;
	add.s32 	%r38, %r38, 16;
	@%p8 bra 	$L__BB0_2;
$L__BB0_7:
	setp.ge.s32 	%p9, %r2, %r24;
	setp.ge.s32 	%p10, %r5, %r26;
	or.pred  	%p11, %p9, %p10;
	@%p11 bra 	$L__BB0_9;
	mad.lo.s32 	%r37, %r26, %r2, %r5;
	cvta.to.global.u64 	%rd10, %rd5;
	mul.wide.s32 	%rd11, %r37, 4;
	add.s64 	%rd12, %rd10, %rd11;
	st.global.f32 	[%rd12], %f62;
$L__BB0_9:
	ret;

}
	// .globl	_Z15transposeKernelPKfPfii
.visible .entry _Z15transposeKernelPKfPfii(
	.param .u64 .ptr .align 1 _Z15transposeKernelPKfPfii_param_0,
	.param .u64 .ptr .align 1 _Z15transposeKernelPKfPfii_param_1,
	.param .u32 _Z15transposeKernelPKfPfii_param_2,
	.param .u32 _Z15transposeKernelPKfPfii_param_3
)
{
	.reg .pred 	%p<4>;
	.reg .b32 	%r<13>;
	.reg .b32 	%f<2>;
	.reg .b64 	%rd<9>;

	ld.param.u64 	%rd1, [_Z15transposeKernelPKfPfii_param_0];
	ld.param.u64 	%rd2, [_Z15transposeKernelPKfPfii_param_1];
	ld.param.u32 	%r3, [_Z15transposeKernelPKfPfii_param_2];
	ld.param.u32 	%r4, [_Z15transposeKernelPKfPfii_param_3];
	mov.u32 	%r5, %ctaid.y;
	mov.u32 	%r6, %ntid.y;
	mov.u32 	%r7, %tid.y;
	mad.lo.s32 	%r1, %r5, %r6, %r7;
	mov.u32 	%r8, %ctaid.x;
	mov.u32 	%r9, %ntid.x;
	mov.u32 	%r10, %tid.x;
	mad.lo.s32 	%r2, %r8, %r9, %r10;
	setp.ge.s32 	%p1, %r1, %r3;
	setp.ge.s32 	%p2, %r2, %r4;
	or.pred  	%p3, %p1, %p2;
	@%p3 bra 	$L__BB1_2;
	cvta.to.global.u64 	%rd3, %rd1;
	cvta.to.global.u64 	%rd4, %rd2;
	mad.lo.s32 	%r11, %r4, %r1, %r2;
	mul.wide.s32 	%rd5, %r11, 4;
	add.s64 	%rd6, %rd3, %rd5;
	ld.global.f32 	%f1, [%rd6];
	mad.lo.s32 	%r12, %r3, %r2, %r1;
	mul.wide.s32 	%rd7, %r12, 4;
	add.s64 	%rd8, %rd4, %rd7;
	st.global.f32 	[%rd8], %f1;
$L__BB1_2:
	ret;

}
	// .globl	_Z11scaleKernelPfif
.visible .entry _Z11scaleKernelPfif(
	.param .u64 .ptr .align 1 _Z11scaleKernelPfif_param_0,
	.param .u32 _Z11scaleKernelPfif_param_1,
	.param .f32 _Z11scaleKernelPfif_param_2
)
{
	.reg .pred 	%p<2>;
	.reg .b32 	%r<6>;
	.reg .b32 	%f<4>;
	.reg .b64 	%rd<5>;

	ld.param.u64 	%rd1, [_Z11scaleKernelPfif_param_0];
	ld.param.u32 	%r2, [_Z11scaleKernelPfif_param_1];
	ld.param.f32 	%f1, [_Z11scaleKernelPfif_param_2];
	mov.u32 	%r3, %ctaid.x;
	mov.u32 	%r4, %ntid.x;
	mov.u32 	%r5, %tid.x;
	mad.lo.s32 	%r1, %r3, %r4, %r5;
	setp.ge.s32 	%p1, %r1, %r2;
	@%p1 bra 	$L__BB2_2;
	cvta.to.global.u64 	%rd2, %rd1;
	mul.wide.s32 	%rd3, %r1, 4;
	add.s64 	%rd4, %rd2, %rd3;
	ld.global.f32 	%f2, [%rd4];
	mul.f32 	%f3, %f1, %f2;
	st.global.f32 	[%rd4], %f3;
$L__BB2_2:
	ret;

}
	// .globl	_Z13softmaxKernelPfii
.visible .entry _Z13softmaxKernelPfii(
	.param .u64 .ptr .align 1 _Z13softmaxKernelPfii_param_0,
	.param .u32 _Z13softmaxKernelPfii_param_1,
	.param .u32 _Z13softmaxKernelPfii_param_2
)
{
	.reg .pred 	%p<58>;
	.reg .b32 	%r<111>;
	.reg .b32 	%f<364>;
	.reg .b64 	%rd<77>;

	ld.param.u64 	%rd17, [_Z13softmaxKernelPfii_param_0];
	ld.param.u32 	%r48, [_Z13softmaxKernelPfii_param_1];
	ld.param.u32 	%r47, [_Z13softmaxKernelPfii_param_2];
	cvta.to.global.u64 	%rd1, %rd17;
	mov.u32 	%r1, %ctaid.x;
	setp.ge.s32 	%p1, %r1, %r48;
	@%p1 bra 	$L__BB3_40;
	mul.lo.s32 	%r2, %r47, %r1;
	mul.wide.s32 	%rd18, %r2, 4;
	add.s64 	%rd19, %rd1, %rd18;
	ld.global.f32 	%f354, [%rd19];
	setp.lt.s32 	%p2, %r47, 2;
	@%p2 bra 	$L__BB3_15;
	add.s32 	%r3, %r47, -1;
	add.s32 	%r50, %r47, -2;
	and.b32  	%r4, %r3, 15;
	setp.lt.u32 	%p3, %r50, 15;
	mov.b32 	%r97, 1;
	@%p3 bra 	$L__BB3_6;
	and.b32  	%r52, %r3, -16;
	neg.s32 	%r101, %r52;
	add.s32 	%r53, %r2, 1;
	mul.wide.u32 	%rd20, %r53, 4;
	add.s64 	%rd21, %rd20, %rd1;
	add.s64 	%rd73, %rd21, 32;
	mov.b32 	%r100, 0;
$L__BB3_4:
	.pragma "nounroll";
	ld.global.f32 	%f28, [%rd73+-32];
	setp.gt.f32 	%p4, %f28, %f354;
	selp.f32 	%f29, %f28, %f354, %p4;
	ld.global.f32 	%f30, [%rd73+-28];
	setp.gt.f32 	%p5, %f30, %f29;
	selp.f32 	%f31, %f30, %f29, %p5;
	ld.global.f32 	%f32, [%rd73+-24];
	setp.gt.f32 	%p6, %f32, %f31;
	selp.f32 	%f33, %f32, %f31, %p6;
	ld.global.f32 	%f34, [%rd73+-20];
	setp.gt.f32 	%p7, %f34, %f33;
	selp.f32 	%f35, %f34, %f33, %p7;
	ld.global.f32 	%f36, [%rd73+-16];
	setp.gt.f32 	%p8, %f36, %f35;
	selp.f32 	%f37, %f36, %f35, %p8;
	ld.global.f32 	%f38, [%rd73+-12];
	setp.gt.f32 	%p9, %f38, %f37;
	selp.f32 	%f39, %f38, %f37, %p9;
	ld.global.f32 	%f40, [%rd73+-8];
	setp.gt.f32 	%p10, %f40, %f39;
	selp.f32 	%f41, %f40, %f39, %p10;
	ld.global.f32 	%f42, [%rd73+-4];
	setp.gt.f32 	%p11, %f42, %f41;
	selp.f32 	%f43, %f42, %f41, %p11;
	ld.global.f32 	%f44, [%rd73];
	setp.gt.f32 	%p12, %f44, %f43;
	selp.f32 	%f45, %f44, %f43, %p12;
	ld.global.f32 	%f46, [%rd73+4];
	setp.gt.f32 	%p13, %f46, %f45;
	selp.f32 	%f47, %f46, %f45, %p13;
	ld.global.f32 	%f48, [%rd73+8];
	setp.gt.f32 	%p14, %f48, %f47;
	selp.f32 	%f49, %f48, %f47, %p14;
	ld.global.f32 	%f50, [%rd73+12];
	setp.gt.f32 	%p15, %f50, %f49;
	selp.f32 	%f51, %f50, %f49, %p15;
	ld.global.f32 	%f52, [%rd73+16];
	setp.gt.f32 	%p16, %f52, %f51;
	selp.f32 	%f53, %f52, %f51, %p16;
	ld.global.f32 	%f54, [%rd73+20];
	setp.gt.f32 	%p17, %f54, %f53;
	selp.f32 	%f55, %f54, %f53, %p17;
	ld.global.f32 	%f56, [%rd73+24];
	setp.gt.f32 	%p18, %f56, %f55;
	selp.f32 	%f57, %f56, %f55, %p18;
	ld.global.f32 	%f58, [%rd73+28];
	setp.gt.f32 	%p19, %f58, %f57;
	selp.f32 	%f354, %f58, %f57, %p19;
	add.s32 	%r101, %r101, 16;
	add.s32 	%r100, %r100, 16;
	add.s64 	%rd73, %rd73, 64;
	setp.eq.s32 	%p20, %r101, 0;
	@%p20 bra 	$L__BB3_5;
	bra.uni 	$L__BB3_4;
$L__BB3_5:
	add.s32 	%r97, %r100, 1;
$L__BB3_6:
	setp.eq.s32 	%p21, %r4, 0;
	@%p21 bra 	$L__BB3_15;
	and.b32  	%r8, %r3, 7;
	setp.lt.u32 	%p22, %r4, 8;
	@%p22 bra 	$L__BB3_9;
	add.s32 	%r54, %r97, %r2;
	mul.wide.u32 	%rd22, %r54, 4;
	add.s64 	%rd23, %rd1, %rd22;
	ld.global.f32 	%f60, [%rd23];
	setp.gt.f32 	%p23, %f60, %f354;
	selp.f32 	%f61, %f60, %f354, %p23;
	cvt.u64.u32 	%rd24, %r2;
	cvt.u64.u32 	%rd25, %r97;
	add.s64 	%rd26, %rd25, %rd24;
	shl.b64 	%rd27, %rd26, 2;
	add.s64 	%rd28, %rd1, %rd27;
	ld.global.f32 	%f62, [%rd28+4];
	setp.gt.f32 	%p24, %f62, %f61;
	selp.f32 	%f63, %f62, %f61, %p24;
	ld.global.f32 	%f64, [%rd28+8];
	setp.gt.f32 	%p25, %f64, %f63;
	selp.f32 	%f65, %f64, %f63, %p25;
	ld.global.f32 	%f66, [%rd28+12];
	setp.gt.f32 	%p26, %f66, %f65;
	selp.f32 	%f67, %f66, %f65, %p26;
	ld.global.f32 	%f68, [%rd28+16];
	setp.gt.f32 	%p27, %f68, %f67;
	selp.f32 	%f69, %f68, %f67, %p27;
	ld.global.f32 	%f70, [%rd28+20];
	setp.gt.f32 	%p28, %f70, %f69;
	selp.f32 	%f71, %f70, %f69, %p28;
	ld.global.f32 	%f72, [%rd28+24];
	setp.gt.f32 	%p29, %f72, %f71;
	selp.f32 	%f73, %f72, %f71, %p29;
	ld.global.f32 	%f74, [%rd28+28];
	setp.gt.f32 	%p30, %f74, %f73;
	selp.f32 	%f354, %f74, %f73, %p30;
	add.s32 	%r97, %r97, 8;
$L__BB3_9:
	setp.eq.s32 	%p31, %r8, 0;
	@%p31 bra 	$L__BB3_15;
	and.b32  	%r11, %r3, 3;
	setp.lt.u32 	%p32, %r8, 4;
	@%p32 bra 	$L__BB3_12;
	add.s32 	%r55, %r97, %r2;
	mul.wide.u32 	%rd29, %r55, 4;
	add.s64 	%rd30, %rd1, %rd29;
	ld.global.f32 	%f76, [%rd30];
	setp.gt.f32 	%p33, %f76, %f354;
	selp.f32 	%f77, %f76, %f354, %p33;
	cvt.u64.u32 	%rd31, %r2;
	cvt.u64.u32 	%rd32, %r97;
	add.s64 	%rd33, %rd32, %rd31;
	shl.b64 	%rd34, %rd33, 2;
	add.s64 	%rd35, %rd1, %rd34;
	ld.global.f32 	%f78, [%rd35+4];
	setp.gt.f32 	%p34, %f78, %f77;
	selp.f32 	%f79, %f78, %f77, %p34;
	ld.global.f32 	%f80, [%rd35+8];
	setp.gt.f32 	%p35, %f80, %f79;
	selp.f32 	%f81, %f80, %f79, %p35;
	ld.global.f32 	%f82, [%rd35+12];
	setp.gt.f32 	%p36, %f82, %f81;
	selp.f32 	%f354, %f82, %f81, %p36;
	add.s32 	%r97, %r97, 4;
$L__BB3_12:
	setp.eq.s32 	%p37, %r11, 0;
	@%p37 bra 	$L__BB3_15;
	add.s32 	%r56, %r97, %r2;
	mul.wide.u32 	%rd36, %r56, 4;
	add.s64 	%rd72, %rd1, %rd36;
	neg.s32 	%r99, %r11;
$L__BB3_14:
	.pragma "nounroll";
	ld.global.f32 	%f83, [%rd72];
	setp.gt.f32 	%p38, %f83, %f354;
	selp.f32 	%f354, %f83, %f354, %p38;
	add.s64 	%rd72, %rd72, 4;
	add.s32 	%r99, %r99, 1;
	setp.ne.s32 	%p39, %r99, 0;
	@%p39 bra 	$L__BB3_14;
$L__BB3_15:
	setp.lt.s32 	%p40, %r47, 1;
	mov.f32 	%f362, 0f00000000;
	@%p40 bra 	$L__BB3_27;
	and.b32  	%r17, %r47, 7;
	setp.lt.u32 	%p41, %r47, 8;
	mov.f32 	%f362, 0f00000000;
	mov.b32 	%r102, 0;
	@%p41 bra 	$L__BB3_19;
	and.b32  	%r102, %r47, 2147483640;
	neg.s32 	%r105, %r102;
	mul.wide.u32 	%rd37, %r2, 4;
	add.s64 	%rd38, %rd37, %rd1;
	add.s64 	%rd74, %rd38, 16;
	mov.f32 	%f362, 0f00000000;
$L__BB3_18:
	.pragma "nounroll";
	ld.global.f32 	%f88, [%rd74+-16];
	sub.f32 	%f89, %f88, %f354;
	fma.rn.f32 	%f90, %f89, 0f3BBB989D, 0f3F000000;
	cvt.sat.f32.f32 	%f91, %f90;
	mov.f32 	%f92, 0f4B400001;
	mov.f32 	%f93, 0f437C0000;
	fma.rm.f32 	%f94, %f91, %f93, %f92;
	add.f32 	%f95, %f94, 0fCB40007F;
	neg.f32 	%f96, %f95;
	fma.rn.f32 	%f97, %f89, 0f3FB8AA3B, %f96;
	fma.rn.f32 	%f98, %f89, 0f32A57060, %f97;
	mov.b32 	%r58, %f94;
	shl.b32 	%r59, %r58, 23;
	mov.b32 	%f99, %r59;
	ex2.approx.ftz.f32 	%f100, %f98;
	mul.f32 	%f101, %f100, %f99;
	st.global.f32 	[%rd74+-16], %f101;
	add.f32 	%f102, %f362, %f101;
	ld.global.f32 	%f103, [%rd74+-12];
	sub.f32 	%f104, %f103, %f354;
	fma.rn.f32 	%f105, %f104, 0f3BBB989D, 0f3F000000;
	cvt.sat.f32.f32 	%f106, %f105;
	fma.rm.f32 	%f107, %f106, %f93, %f92;
	add.f32 	%f108, %f107, 0fCB40007F;
	neg.f32 	%f109, %f108;
	fma.rn.f32 	%f110, %f104, 0f3FB8AA3B, %f109;
	fma.rn.f32 	%f111, %f104, 0f32A57060, %f110;
	mov.b32 	%r60, %f107;
	shl.b32 	%r61, %r60, 23;
	mov.b32 	%f112, %r61;
	ex2.approx.ftz.f32 	%f113, %f111;
	mul.f32 	%f114, %f113, %f112;
	st.global.f32 	[%rd74+-12], %f114;
	add.f32 	%f115, %f102, %f114;
	ld.global.f32 	%f116, [%rd74+-8];
	sub.f32 	%f117, %f116, %f354;
	fma.rn.f32 	%f118, %f117, 0f3BBB989D, 0f3F000000;
	cvt.sat.f32.f32 	%f119, %f118;
	fma.rm.f32 	%f120, %f119, %f93, %f92;
	add.f32 	%f121, %f120, 0fCB40007F;
	neg.f32 	%f122, %f121;
	fma.rn.f32 	%f123, %f117, 0f3FB8AA3B, %f122;
	fma.rn.f32 	%f124, %f117, 0f32A57060, %f123;
	mov.b32 	%r62, %f120;
	shl.b32 	%r63, %r62, 23;
	mov.b32 	%f125, %r63;
	ex2.approx.ftz.f32 	%f126, %f124;
	mul.f32 	%f127, %f126, %f125;
	st.global.f32 	[%rd74+-8], %f127;
	add.f32 	%f128, %f115, %f127;
	ld.global.f32 	%f129, [%rd74+-4];
	sub.f32 	%f130, %f129, %f354;
	fma.rn.f32 	%f131, %f130, 0f3BBB989D, 0f3F000000;
	cvt.sat.f32.f32 	%f132, %f131;
	fma.rm.f32 	%f133, %f132, %f93, %f92;
	add.f32 	%f134, %f133, 0fCB40007F;
	neg.f32 	%f135, %f134;
	fma.rn.f32 	%f136, %f130, 0f3FB8AA3B, %f135;
	fma.rn.f32 	%f137, %f130, 0f32A57060, %f136;
	mov.b32 	%r64, %f133;
	shl.b32 	%r65, %r64, 23;
	mov.b32 	%f138, %r65;
	ex2.approx.ftz.f32 	%f139, %f137;
	mul.f32 	%f140, %f139, %f138;
	st.global.f32 	[%rd74+-4], %f140;
	add.f32 	%f141, %f128, %f140;
	ld.global.f32 	%f142, [%rd74];
	sub.f32 	%f143, %f142, %f354;
	fma.rn.f32 	%f144, %f143, 0f3BBB989D, 0f3F000000;
	cvt.sat.f32.f32 	%f145, %f144;
	fma.rm.f32 	%f146, %f145, %f93, %f92;
	add.f32 	%f147, %f146, 0fCB40007F;
	neg.f32 	%f148, %f147;
	fma.rn.f32 	%f149, %f143, 0f3FB8AA3B, %f148;
	fma.rn.f32 	%f150, %f143, 0f32A57060, %f149;
	mov.b32 	%r66, %f146;
	shl.b32 	%r67, %r66, 23;
	mov.b32 	%f151, %r67;
	ex2.approx.ftz.f32 	%f152, %f150;
	mul.f32 	%f153, %f152, %f151;
	st.global.f32 	[%rd74], %f153;
	add.f32 	%f154, %f141, %f153;
	ld.global.f32 	%f155, [%rd74+4];
	sub.f32 	%f156, %f155, %f354;
	fma.rn.f32 	%f157, %f156, 0f3BBB989D, 0f3F000000;
	cvt.sat.f32.f32 	%f158, %f157;
	fma.rm.f32 	%f159, %f158, %f93, %f92;
	add.f32 	%f160, %f159, 0fCB40007F;
	neg.f32 	%f161, %f160;
	fma.rn.f32 	%f162, %f156, 0f3FB8AA3B, %f161;
	fma.rn.f32 	%f163, %f156, 0f32A57060, %f162;
	mov.b32 	%r68, %f159;
	shl.b32 	%r69, %r68, 23;
	mov.b32 	%f164, %r69;
	ex2.approx.ftz.f32 	%f165, %f163;
	mul.f32 	%f166, %f165, %f164;
	st.global.f32 	[%rd74+4], %f166;
	add.f32 	%f167, %f154, %f166;
	ld.global.f32 	%f168, [%rd74+8];
	sub.f32 	%f169, %f168, %f354;
	fma.rn.f32 	%f170, %f169, 0f3BBB989D, 0f3F000000;
	cvt.sat.f32.f32 	%f171, %f170;
	fma.rm.f32 	%f172, %f171, %f93, %f92;
	add.f32 	%f173, %f172, 0fCB40007F;
	neg.f32 	%f174, %f173;
	fma.rn.f32 	%f175, %f169, 0f3FB8AA3B, %f174;
	fma.rn.f32 	%f176, %f169, 0f32A57060, %f175;
	mov.b32 	%r70, %f172;
	shl.b32 	%r71, %r70, 23;
	mov.b32 	%f177, %r71;
	ex2.approx.ftz.f32 	%f178, %f176;
	mul.f32 	%f179, %f178, %f177;
	st.global.f32 	[%rd74+8], %f179;
	add.f32 	%f180, %f167, %f179;
	ld.global.f32 	%f181, [%rd74+12];
	sub.f32 	%f182, %f181, %f354;
	fma.rn.f32 	%f183, %f182, 0f3BBB989D, 0f3F000000;
	cvt.sat.f32.f32 	%f184, %f183;
	fma.rm.f32 	%f185, %f184, %f93, %f92;
	add.f32 	%f186, %f185, 0fCB40007F;
	neg.f32 	%f187, %f186;
	fma.rn.f32 	%f188, %f182, 0f3FB8AA3B, %f187;
	fma.rn.f32 	%f189, %f182, 0f32A57060, %f188;
	mov.b32 	%r72, %f185;
	shl.b32 	%r73, %r72, 23;
	mov.b32 	%f190, %r73;
	ex2.approx.ftz.f32 	%f191, %f189;
	mul.f32 	%f192, %f191, %f190;
	st.global.f32 	[%rd74+12], %f192;
	add.f32 	%f362, %f180, %f192;
	add.s32 	%r105, %r105, 8;
	add.s64 	%rd74, %rd74, 32;
	setp.eq.s32 	%p42, %r105, 0;
	@%p42 bra 	$L__BB3_19;
	bra.uni 	$L__BB3_18;
$L__BB3_19:
	setp.eq.s32 	%p43, %r17, 0;
	@%p43 bra 	$L__BB3_27;
	and.b32  	%r25, %r47, 3;
	setp.lt.u32 	%p44, %r17, 4;
	@%p44 bra 	$L__BB3_22;
	add.s32 	%r74, %r102, %r2;
	mul.wide.u32 	%rd39, %r74, 4;
	add.s64 	%rd40, %rd1, %rd39;
	ld.global.f32 	%f194, [%rd40];
	sub.f32 	%f195, %f194, %f354;
	fma.rn.f32 	%f196, %f195, 0f3BBB989D, 0f3F000000;
	cvt.sat.f32.f32 	%f197, %f196;
	mov.f32 	%f198, 0f4B400001;
	mov.f32 	%f199, 0f437C0000;
	fma.rm.f32 	%f200, %f197, %f199, %f198;
	add.f32 	%f201, %f200, 0fCB40007F;
	neg.f32 	%f202, %f201;
	fma.rn.f32 	%f203, %f195, 0f3FB8AA3B, %f202;
	fma.rn.f32 	%f204, %f195, 0f32A57060, %f203;
	mov.b32 	%r75, %f200;
	shl.b32 	%r76, %r75, 23;
	mov.b32 	%f205, %r76;
	ex2.approx.ftz.f32 	%f206, %f204;
	mul.f32 	%f207, %f206, %f205;
	st.global.f32 	[%rd40], %f207;
	add.f32 	%f208, %f362, %f207;
	cvt.u64.u32 	%rd41, %r2;
	cvt.u64.u32 	%rd42, %r102;
	add.s64 	%rd43, %rd42, %rd41;
	shl.b64 	%rd44, %rd43, 2;
	add.s64 	%rd45, %rd1, %rd44;
	ld.global.f32 	%f209, [%rd45+4];
	sub.f32 	%f210, %f209, %f354;
	fma.rn.f32 	%f211, %f210, 0f3BBB989D, 0f3F000000;
	cvt.sat.f32.f32 	%f212, %f211;
	fma.rm.f32 	%f213, %f212, %f199, %f198;
	add.f32 	%f214, %f213, 0fCB40007F;
	neg.f32 	%f215, %f214;
	fma.rn.f32 	%f216, %f210, 0f3FB8AA3B, %f215;
	fma.rn.f32 	%f217, %f210, 0f32A57060, %f216;
	mov.b32 	%r77, %f213;
	shl.b32 	%r78, %r77, 23;
	mov.b32 	%f218, %r78;
	ex2.approx.ftz.f32 	%f219, %f217;
	mul.f32 	%f220, %f219, %f218;
	st.global.f32 	[%rd45+4], %f220;
	add.f32 	%f221, %f208, %f220;
	ld.global.f32 	%f222, [%rd45+8];
	sub.f32 	%f223, %f222, %f354;
	fma.rn.f32 	%f224, %f223, 0f3BBB989D, 0f3F000000;
	cvt.sat.f32.f32 	%f225, %f224;
	fma.rm.f32 	%f226, %f225, %f199, %f198;
	add.f32 	%f227, %f226, 0fCB40007F;
	neg.f32 	%f228, %f227;
	fma.rn.f32 	%f229, %f223, 0f3FB8AA3B, %f228;
	fma.rn.f32 	%f230, %f223, 0f32A57060, %f229;
	mov.b32 	%r79, %f226;
	shl.b32 	%r80, %r79, 23;
	mov.b32 	%f231, %r80;
	ex2.approx.ftz.f32 	%f232, %f230;
	mul.f32 	%f233, %f232, %f231;
	st.global.f32 	[%rd45+8], %f233;
	add.f32 	%f234, %f221, %f233;
	ld.global.f32 	%f235, [%rd45+12];
	sub.f32 	%f236, %f235, %f354;
	fma.rn.f32 	%f237, %f236, 0f3BBB989D, 0f3F000000;
	cvt.sat.f32.f32 	%f238, %f237;
	fma.rm.f32 	%f239, %f238, %f199, %f198;
	add.f32 	%f240, %f239, 0fCB40007F;
	neg.f32 	%f241, %f240;
	fma.rn.f32 	%f242, %f236, 0f3FB8AA3B, %f241;
	fma.rn.f32 	%f243, %f236, 0f32A57060, %f242;
	mov.b32 	%r81, %f239;
	shl.b32 	%r82, %r81, 23;
	mov.b32 	%f244, %r82;
	ex2.approx.ftz.f32 	%f245, %f243;
	mul.f32 	%f246, %f245, %f244;
	st.global.f32 	[%rd45+12], %f246;
	add.f32 	%f362, %f234, %f246;
	add.s32 	%r102, %r102, 4;
$L__BB3_22:
	setp.eq.s32 	%p45, %r25, 0;
	@%p45 bra 	$L__BB3_27;
	setp.eq.s32 	%p46, %r25, 1;
	@%p46 bra 	$L__BB3_25;
	add.s32 	%r83, %r102, %r2;
	mul.wide.u32 	%rd46, %r83, 4;
	add.s64 	%rd47, %rd1, %rd46;
	ld.global.f32 	%f248, [%rd47];
	sub.f32 	%f249, %f248, %f354;
	fma.rn.f32 	%f250, %f249, 0f3BBB989D, 0f3F000000;
	cvt.sat.f32.f32 	%f251, %f250;
	mov.f32 	%f252, 0f4B400001;
	mov.f32 	%f253, 0f437C0000;
	fma.rm.f32 	%f254, %f251, %f253, %f252;
	add.f32 	%f255, %f254, 0fCB40007F;
	neg.f32 	%f256, %f255;
	fma.rn.f32 	%f257, %f249, 0f3FB8AA3B, %f256;
	fma.rn.f32 	%f258, %f249, 0f32A57060, %f257;
	mov.b32 	%r84, %f254;
	shl.b32 	%r85, %r84, 23;
	mov.b32 	%f259, %r85;
	ex2.approx.ftz.f32 	%f260, %f258;
	mul.f32 	%f261, %f260, %f259;
	st.global.f32 	[%rd47], %f261;
	add.f32 	%f262, %f362, %f261;
	cvt.u64.u32 	%rd48, %r2;
	cvt.u64.u32 	%rd49, %r102;
	add.s64 	%rd50, %rd49, %rd48;
	shl.b64 	%rd51, %rd50, 2;
	add.s64 	%rd52, %rd1, %rd51;
	ld.global.f32 	%f263, [%rd52+4];
	sub.f32 	%f264, %f263, %f354;
	fma.rn.f32 	%f265, %f264, 0f3BBB989D, 0f3F000000;
	cvt.sat.f32.f32 	%f266, %f265;
	fma.rm.f32 	%f267, %f266, %f253, %f252;
	add.f32 	%f268, %f267, 0fCB40007F;
	neg.f32 	%f269, %f268;
	fma.rn.f32 	%f270, %f264, 0f3FB8AA3B, %f269;
	fma.rn.f32 	%f271, %f264, 0f32A57060, %f270;
	mov.b32 	%r86, %f267;
	shl.b32 	%r87, %r86, 23;
	mov.b32 	%f272, %r87;
	ex2.approx.ftz.f32 	%f273, %f271;
	mul.f32 	%f274, %f273, %f272;
	st.global.f32 	[%rd52+4], %f274;
	add.f32 	%f362, %f262, %f274;
	add.s32 	%r102, %r102, 2;
$L__BB3_25:
	and.b32  	%r88, %r47, 1;
	setp.eq.b32 	%p47, %r88, 1;
	not.pred 	%p48, %p47;
	@%p48 bra 	$L__BB3_27;
	add.s32 	%r89, %r102, %r2;
	mul.wide.u32 	%rd53, %r89, 4;
	add.s64 	%rd54, %rd1, %rd53;
	ld.global.f32 	%f275, [%rd54];
	sub.f32 	%f276, %f275, %f354;
	fma.rn.f32 	%f277, %f276, 0f3BBB989D, 0f3F000000;
	cvt.sat.f32.f32 	%f278, %f277;
	mov.f32 	%f279, 0f4B400001;
	mov.f32 	%f280, 0f437C0000;
	fma.rm.f32 	%f281, %f278, %f280, %f279;
	add.f32 	%f282, %f281, 0fCB40007F;
	neg.f32 	%f283, %f282;
	fma.rn.f32 	%f284, %f276, 0f3FB8AA3B, %f283;
	fma.rn.f32 	%f285, %f276, 0f32A57060, %f284;
	mov.b32 	%r90, %f281;
	shl.b32 	%r91, %r90, 23;
	mov.b32 	%f286, %r91;
	ex2.approx.ftz.f32 	%f287, %f285;
	mul.f32 	%f288, %f287, %f286;
	st.global.f32 	[%rd54], %f288;
	add.f32 	%f362, %f362, %f288;
$L__BB3_27:
	setp.lt.s32 	%p49, %r47, 1;
	@%p49 bra 	$L__BB3_40;
	and.b32  	%r30, %r47, 15;
	setp.lt.u32 	%p50, %r47, 16;
	mov.b32 	%r107, 0;
	@%p50 bra 	$L__BB3_31;
	and.b32  	%r107, %r47, 2147483632;
	neg.s32 	%r106, %r107;
	mul.wide.u32 	%rd55, %r2, 4;
	add.s64 	%rd56, %rd55, %rd1;
	add.s64 	%rd75, %rd56, 32;
$L__BB3_30:
	.pragma "nounroll";
	ld.global.f32 	%f289, [%rd75+-32];
	div.rn.f32 	%f290, %f289, %f362;
	st.global.f32 	[%rd75+-32], %f290;
	ld.global.f32 	%f291, [%rd75+-28];
	div.rn.f32 	%f292, %f291, %f362;
	st.global.f32 	[%rd75+-28], %f292;
	ld.global.f32 	%f293, [%rd75+-24];
	div.rn.f32 	%f294, %f293, %f362;
	st.global.f32 	[%rd75+-24], %f294;
	ld.global.f32 	%f295, [%rd75+-20];
	div.rn.f32 	%f296, %f295, %f362;
	st.global.f32 	[%rd75+-20], %f296;
	ld.global.f32 	%f297, [%rd75+-16];
	div.rn.f32 	%f298, %f297, %f362;
	st.global.f32 	[%rd75+-16], %f298;
	ld.global.f32 	%f299, [%rd75+-12];
	div.rn.f32 	%f300, %f299, %f362;
	st.global.f32 	[%rd75+-12], %f300;
	ld.global.f32 	%f301, [%rd75+-8];
	div.rn.f32 	%f302, %f301, %f362;
	st.global.f32 	[%rd75+-8], %f302;
	ld.global.f32 	%f303, [%rd75+-4];
	div.rn.f32 	%f304, %f303, %f362;
	st.global.f32 	[%rd75+-4], %f304;
	ld.global.f32 	%f305, [%rd75];
	div.rn.f32 	%f306, %f305, %f362;
	st.global.f32 	[%rd75], %f306;
	ld.global.f32 	%f307, [%rd75+4];
	div.rn.f32 	%f308, %f307, %f362;
	st.global.f32 	[%rd75+4], %f308;
	ld.global.f32 	%f309, [%rd75+8];
	div.rn.f32 	%f310, %f309, %f362;
	st.global.f32 	[%rd75+8], %f310;
	ld.global.f32 	%f311, [%rd75+12];
	div.rn.f32 	%f312, %f311, %f362;
	st.global.f32 	[%rd75+12], %f312;
	ld.global.f32 	%f313, [%rd75+16];
	div.rn.f32 	%f314, %f313, %f362;
	st.global.f32 	[%rd75+16], %f314;
	ld.global.f32 	%f315, [%rd75+20];
	div.rn.f32 	%f316, %f315, %f362;
	st.global.f32 	[%rd75+20], %f316;
	ld.global.f32 	%f317, [%rd75+24];
	div.rn.f32 	%f318, %f317, %f362;
	st.global.f32 	[%rd75+24], %f318;
	ld.global.f32 	%f319, [%rd75+28];
	div.rn.f32 	%f320, %f319, %f362;
	st.global.f32 	[%rd75+28], %f320;
	add.s32 	%r106, %r106, 16;
	add.s64 	%rd75, %rd75, 64;
	setp.ne.s32 	%p51, %r106, 0;
	@%p51 bra 	$L__BB3_30;
$L__BB3_31:
	setp.eq.s32 	%p52, %r30, 0;
	@%p52 bra 	$L__BB3_40;
	and.b32  	%r38, %r47, 7;
	setp.lt.u32 	%p53, %r30, 8;
	@%p53 bra 	$L__BB3_34;
	add.s32 	%r93, %r107, %r2;
	mul.wide.u32 	%rd57, %r93, 4;
	add.s64 	%rd58, %rd1, %rd57;
	ld.global.f32 	%f321, [%rd58];
	div.rn.f32 	%f322, %f321, %f362;
	st.global.f32 	[%rd58], %f322;
	cvt.u64.u32 	%rd59, %r2;
	cvt.u64.u32 	%rd60, %r107;
	add.s64 	%rd61, %rd60, %rd59;
	shl.b64 	%rd62, %rd61, 2;
	add.s64 	%rd63, %rd1, %rd62;
	ld.global.f32 	%f323, [%rd63+4];
	div.rn.f32 	%f324, %f323, %f362;
	st.global.f32 	[%rd63+4], %f324;
	ld.global.f32 	%f325, [%rd63+8];
	div.rn.f32 	%f326, %f325, %f362;
	st.global.f32 	[%rd63+8], %f326;
	ld.global.f32 	%f327, [%rd63+12];
	div.rn.f32 	%f328, %f327, %f362;
	st.global.f32 	[%rd63+12], %f328;
	ld.global.f32 	%f329, [%rd63+16];
	div.rn.f32 	%f330, %f329, %f362;
	st.global.f32 	[%rd63+16], %f330;
	ld.global.f32 	%f331, [%rd63+20];
	div.rn.f32 	%f332, %f331, %f362;
	st.global.f32 	[%rd63+20], %f332;
	ld.global.f32 	%f333, [%rd63+24];
	div.rn.f32 	%f334, %f333, %f362;
	st.global.f32 	[%rd63+24], %f334;
	ld.global.f32 	%f335, [%rd63+28];
	div.rn.f32 	%f336, %f335, %f362;
	st.global.f32 	[%rd63+28], %f336;
	add.s32 	%r107, %r107, 8;
$L__BB3_34:
	setp.eq.s32 	%p54, %r38, 0;
	@%p54 bra 	$L__BB3_40;
	and.b32  	%r41, %r47, 3;
	setp.lt.u32 	%p55, %r38, 4;
	@%p55 bra 	$L__BB3_37;
	add.s32 	%r94, %r107, %r2;
	mul.wide.u32 	%rd64, %r94, 4;
	add.s64 	%rd65, %rd1, %rd64;
	ld.global.f32 	%f337, [%rd65];
	div.rn.f32 	%f338, %f337, %f362;
	st.global.f32 	[%rd65], %f338;
	cvt.u64.u32 	%rd66, %r2;
	cvt.u64.u32 	%rd67, %r107;
	add.s64 	%rd68, %rd67, %rd66;
	shl.b64 	%rd69, %rd68, 2;
	add.s64 	%rd70, %rd1, %rd69;
	ld.global.f32 	%f339, [%rd70+4];
	div.rn.f32 	%f340, %f339, %f362;
	st.global.f32 	[%rd70+4], %f340;
	ld.global.f32 	%f341, [%rd70+8];
	div.rn.f32 	%f342, %f341, %f362;
	st.global.f32 	[%rd70+8], %f342;
	ld.global.f32 	%f343, [%rd70+12];
	div.rn.f32 	%f344, %f343, %f362;
	st.global.f32 	[%rd70+12], %f344;
	add.s32 	%r107, %r107, 4;
$L__BB3_37:
	setp.eq.s32 	%p56, %r41, 0;
	@%p56 bra 	$L__BB3_40;
	add.s32 	%r95, %r107, %r2;
	mul.wide.u32 	%rd71, %r95, 4;
	add.s64 	%rd76, %rd1, %rd71;
	neg.s32 	%r110, %r41;
$L__BB3_39:
	.pragma "nounroll";
	ld.global.f32 	%f345, [%rd76];
	div.rn.f32 	%f346, %f345, %f362;
	st.global.f32 	[%rd76], %f346;
	add.s64 	%rd76, %rd76, 4;
	add.s32 	%r110, %r110, 1;
	setp.ne.s32 	%p57, %r110, 0;
	@%p57 bra 	$L__BB3_39;
$L__BB3_40:
	ret;

}


// ===== COMPILED SASS (sm_100) =====

	.target	sm_100

	.elftype	@"ET_EXEC"


//--------------------- .note.nv.tkinfo           --------------------------
	.section	.note.nv.tkinfo,"",@"SHT_NOTE"
	.sectionflags	@"SHF_NOTE_NV_TKINFO"
	.tkinfo
        /*0018*/ 	.word	0x00000002
        /*0030*/ 	.string	""
        /*0030*/ 	.string	"ptxas"
        /*0030*/ 	.string	"Cuda compilation tools, release 13.0, V13.0.88"
        /*0030*/ 	.string	"Build cuda_13.0.r13.0/compiler.36424714_0"
        /*0030*/ 	.string	"-arch sm_100 -m 64 "



//--------------------- .note.nv.cuinfo           --------------------------
	.section	.note.nv.cuinfo,"",@"SHT_NOTE"
	.sectionflags	@"SHF_NOTE_NV_CUINFO"
        /*0018*/ 	.short	0x0002
        /*001a*/ 	.short	0x0064
        /*001c*/ 	.short	0x0082
	.zero		2


//--------------------- .nv.info                  --------------------------
	.section	.nv.info,"",@"SHT_CUDA_INFO"
	.align	4


	//----- nvinfo : EIATTR_REGCOUNT
	.align		4
        /*0000*/ 	.byte	0x04, 0x2f
        /*0002*/ 	.short	(.L_1 - .L_0)
	.align		4
.L_0:
        /*0004*/ 	.word	index@(_Z17tiledMatMulKernelPKfS0_Pfiii)
        /*0008*/ 	.word	0x00000020


	//----- nvinfo : EIATTR_FRAME_SIZE
	.align		4
.L_1:
        /*000c*/ 	.byte	0x04, 0x11
        /*000e*/ 	.short	(.L_3 - .L_2)
	.align		4
.L_2:
        /*0010*/ 	.word	index@(_Z17tiledMatMulKernelPKfS0_Pfiii)
        /*0014*/ 	.word	0x00000000


	//----- nvinfo : EIATTR_REGCOUNT
	.align		4
.L_3:
        /*0018*/ 	.byte	0x04, 0x2f
        /*001a*/ 	.short	(.L_5 - .L_4)
	.align		4
.L_4:
        /*001c*/ 	.word	index@(_Z15transposeKernelPKfPfii)
        /*0020*/ 	.word	0x0000000a


	//----- nvinfo : EIATTR_FRAME_SIZE
	.align		4
.L_5:
        /*0024*/ 	.byte	0x04, 0x11
        /*0026*/ 	.short	(.L_7 - .L_6)
	.align		4
.L_6:
        /*0028*/ 	.word	index@(_Z15transposeKernelPKfPfii)
        /*002c*/ 	.word	0x00000000


	//----- nvinfo : EIATTR_REGCOUNT
	.align		4
.L_7:
        /*0030*/ 	.byte	0x04, 0x2f
        /*0032*/ 	.short	(.L_9 - .L_8)
	.align		4
.L_8:
        /*0034*/ 	.word	index@(_Z11scaleKernelPfif)
        /*0038*/ 	.word	0x00000008


	//----- nvinfo : EIATTR_FRAME_SIZE
	.align		4
.L_9:
        /*003c*/ 	.byte	0x04, 0x11
        /*003e*/ 	.short	(.L_11 - .L_10)
	.align		4
.L_10:
        /*0040*/ 	.word	index@(_Z11scaleKernelPfif)
        /*0044*/ 	.word	0x00000000


	//----- nvinfo : EIATTR_REGCOUNT
	.align		4
.L_11:
        /*0048*/ 	.byte	0x04, 0x2f
        /*004a*/ 	.short	(.L_13 - .L_12)
	.align		4
.L_12:
        /*004c*/ 	.word	index@(_Z13softmaxKernelPfii)
        /*0050*/ 	.word	0x00000020


	//----- nvinfo : EIATTR_FRAME_SIZE
	.align		4
.L_13:
        /*0054*/ 	.byte	0x04, 0x11
        /*0056*/ 	.short	(.L_15 - .L_14)
	.align		4
.L_14:
        /*0058*/ 	.word	index@($__internal_0_$__cuda_sm3x_div_rn_noftz_f32_slowpath)
        /*005c*/ 	.word	0x00000000


	//----- nvinfo : EIATTR_FRAME_SIZE
	.align		4
.L_15:
        /*0060*/ 	.byte	0x04, 0x11
        /*0062*/ 	.short	(.L_17 - .L_16)
	.align		4
.L_16:
        /*0064*/ 	.word	index@(_Z13softmaxKernelPfii)
        /*0068*/ 	.word	0x00000000


	//----- nvinfo : EIATTR_MIN_STACK_SIZE
	.align		4
.L_17:
        /*006c*/ 	.byte	0x04, 0x12
        /*006e*/ 	.short	(.L_19 - .L_18)
	.align		4
.L_18:
        /*0070*/ 	.word	index@(_Z13softmaxKernelPfii)
        /*0074*/ 	.word	0x00000000


	//----- nvinfo : EIATTR_MIN_STACK_SIZE
	.align		4
.L_19:
        /*0078*/ 	.byte	0x04, 0x12
        /*007a*/ 	.short	(.L_21 - .L_20)
	.align		4
.L_20:
        /*007c*/ 	.word	index@(_Z11scaleKernelPfif)
        /*0080*/ 	.word	0x00000000


	//----- nvinfo : EIATTR_MIN_STACK_SIZE
	.align		4
.L_21:
        /*0084*/ 	.byte	0x04, 0x12
        /*0086*/ 	.short	(.L_23 - .L_22)
	.align		4
.L_22:
        /*0088*/ 	.word	index@(_Z15transposeKernelPKfPfii)
        /*008c*/ 	.word	0x00000000


	//----- nvinfo : EIATTR_MIN_STACK_SIZE
	.align		4
.L_23:
        /*0090*/ 	.byte	0x04, 0x12
        /*0092*/ 	.short	(.L_25 - .L_24)
	.align		4
.L_24:
        /*0094*/ 	.word	index@(_Z17tiledMatMulKernelPKfS0_Pfiii)
        /*0098*/ 	.word	0x00000000
.L_25:


//--------------------- .nv.compat                --------------------------
	.section	.nv.compat,"",@"SHT_CUDA_COMPAT_INFO"
	.align	4
        /*0000*/ 	.byte	0x02, 0x09, 0x00, 0x00, 0x02, 0x02, 0x01, 0x00, 0x02, 0x05, 0x05, 0x00, 0x03, 0x07, 0x01, 0x01
        /*0010*/ 	.byte	0x02, 0x03, 0x00, 0x00, 0x02, 0x06, 0x01, 0x00, 0x04, 0x0b, 0x08, 0x00, 0x01, 0x00, 0x00, 0x00
        /*0020*/ 	.byte	0x00, 0x00, 0x00, 0x00


//--------------------- .nv.info._Z13softmaxKernelPfii --------------------------
	.section	.nv.info._Z13softmaxKernelPfii,"",@"SHT_CUDA_INFO"
	.sectionflags	@""
	.align	4


	//----- nvinfo : EIATTR_CUDA_API_VERSION
	.align		4
        /*0000*/ 	.byte	0x04, 0x37
        /*0002*/ 	.short	(.L_27 - .L_26)
.L_26:
        /*0004*/ 	.word	0x00000082


	//----- nvinfo : EIATTR_KPARAM_INFO
	.align		4
.L_27:
        /*0008*/ 	.byte	0x04, 0x17
        /*000a*/ 	.short	(.L_29 - .L_28)
.L_28:
        /*000c*/ 	.word	0x00000000
        /*0010*/ 	.short	0x0002
        /*0012*/ 	.short	0x000c
        /*0014*/ 	.byte	0x00, 0xf0, 0x11, 0x00


	//----- nvinfo : EIATTR_KPARAM_INFO
	.align		4
.L_29:
        /*0018*/ 	.byte	0x04, 0x17
        /*001a*/ 	.short	(.L_31 - .L_30)
.L_30:
        /*001c*/ 	.word	0x00000000
        /*0020*/ 	.short	0x0001
        /*0022*/ 	.short	0x0008
        /*0024*/ 	.byte	0x00, 0xf0, 0x11, 0x00


	//----- nvinfo : EIATTR_KPARAM_INFO
	.align		4
.L_31:
        /*0028*/ 	.byte	0x04, 0x17
        /*002a*/ 	.short	(.L_33 - .L_32)
.L_32:
        /*002c*/ 	.word	0x00000000
        /*0030*/ 	.short	0x0000
        /*0032*/ 	.short	0x0000
        /*0034*/ 	.byte	0x00, 0xf5, 0x21, 0x00


	//----- nvinfo : EIATTR_SPARSE_MMA_MASK
	.align		4
.L_33:
        /*0038*/ 	.byte	0x03, 0x50
        /*003a*/ 	.short	0x0000


	//----- nvinfo : EIATTR_MAXREG_COUNT
	.align		4
        /*003c*/ 	.byte	0x03, 0x1b
        /*003e*/ 	.short	0x00ff


	//----- nvinfo : EIATTR_MERCURY_ISA_VERSION
	.align		4
        /*0040*/ 	.byte	0x03, 0x5f
        /*0042*/ 	.short	0x0101


	//----- nvinfo : EIATTR_VRC_CTA_INIT_COUNT
	.align		4
        /*0044*/ 	.byte	0x02, 0x4a
	.zero		1
	.zero		1


	//----- nvinfo : EIATTR_EXIT_INSTR_OFFSETS
	.align		4
        /*0048*/ 	.byte	0x04, 0x1c
        /*004a*/ 	.short	(.L_35 - .L_34)


	//   ....[0]....
.L_34:
        /*004c*/ 	.word	0x00000040


	//   ....[1]....
        /*0050*/ 	.word	0x00001980


	//   ....[2]....
        /*0054*/ 	.word	0x00002820


	//   ....[3]....
        /*0058*/ 	.word	0x00002fd0


	//   ....[4]....
        /*005c*/ 	.word	0x00003420


	//   ....[5]....
        /*0060*/ 	.word	0x000035a0


	//----- nvinfo : EIATTR_CRS_STACK_SIZE
	.align		4
.L_35:
        /*0064*/ 	.byte	0x04, 0x1e
        /*0066*/ 	.short	(.L_37 - .L_36)
.L_36:
        /*0068*/ 	.word	0x00000000


	//----- nvinfo : EIATTR_CBANK_PARAM_SIZE
	.align		4
.L_37:
        /*006c*/ 	.byte	0x03, 0x19
        /*006e*/ 	.short	0x0010


	//----- nvinfo : EIATTR_PARAM_CBANK
	.align		4
        /*0070*/ 	.byte	0x04, 0x0a
        /*0072*/ 	.short	(.L_39 - .L_38)
	.align		4
.L_38:
        /*0074*/ 	.word	index@(.nv.constant0._Z13softmaxKernelPfii)
        /*0078*/ 	.short	0x0380
        /*007a*/ 	.short	0x0010


	//----- nvinfo : EIATTR_SW_WAR
	.align		4
.L_39:
        /*007c*/ 	.byte	0x04, 0x36
        /*007e*/ 	.short	(.L_41 - .L_40)
.L_40:
        /*0080*/ 	.word	0x00000008
.L_41:


//--------------------- .nv.info._Z11scaleKernelPfif --------------------------
	.section	.nv.info._Z11scaleKernelPfif,"",@"SHT_CUDA_INFO"
	.sectionflags	@""
	.align	4


	//----- nvinfo : EIATTR_CUDA_API_VERSION
	.align		4
        /*0000*/ 	.byte	0x04, 0x37
        /*0002*/ 	.short	(.L_43 - .L_42)
.L_42:
        /*0004*/ 	.word	0x00000082


	//----- nvinfo : EIATTR_KPARAM_INFO
	.align		4
.L_43:
        /*0008*/ 	.byte	0x04, 0x17
        /*000a*/ 	.short	(.L_45 - .L_44)
.L_44:
        /*000c*/ 	.word	0x00000000
        /*0010*/ 	.short	0x0002
        /*0012*/ 	.short	0x000c
        /*0014*/ 	.byte	0x00, 0xf0, 0x11, 0x00


	//----- nvinfo : EIATTR_KPARAM_INFO
	.align		4
.L_45:
        /*0018*/ 	.byte	0x04, 0x17
        /*001a*/ 	.short	(.L_47 - .L_46)
.L_46:
        /*001c*/ 	.word	0x00000000
        /*0020*/ 	.short	0x0001
        /*0022*/ 	.short	0x0008
        /*0024*/ 	.byte	0x00, 0xf0, 0x11, 0x00


	//----- nvinfo : EIATTR_KPARAM_INFO
	.align		4
.L_47:
        /*0028*/ 	.byte	0x04, 0x17
        /*002a*/ 	.short	(.L_49 - .L_48)
.L_48:
        /*002c*/ 	.word	0x00000000
        /*0030*/ 	.short	0x0000
        /*0032*/ 	.short	0x0000
        /*0034*/ 	.byte	0x00, 0xf5, 0x21, 0x00


	//----- nvinfo : EIATTR_SPARSE_MMA_MASK
	.align		4
.L_49:
        /*0038*/ 	.byte	0x03, 0x50
        /*003a*/ 	.short	0x0000


	//----- nvinfo : EIATTR_MAXREG_COUNT
	.align		4
        /*003c*/ 	.byte	0x03, 0x1b
        /*003e*/ 	.short	0x00ff


	//----- nvinfo : EIATTR_MERCURY_ISA_VERSION
	.align		4
        /*0040*/ 	.byte	0x03, 0x5f
        /*0042*/ 	.short	0x0101


	//----- nvinfo : EIATTR_VRC_CTA_INIT_COUNT
	.align		4
        /*0044*/ 	.byte	0x02, 0x4a
	.zero		1
	.zero		1


	//----- nvinfo : EIATTR_EXIT_INSTR_OFFSETS
	.align		4
        /*0048*/ 	.byte	0x04, 0x1c
        /*004a*/ 	.short	(.L_51 - .L_50)


	//   ....[0]....
.L_50:
        /*004c*/ 	.word	0x00000070


	//   ....[1]....
        /*0050*/ 	.word	0x000000f0


	//----- nvinfo : EIATTR_CBANK_PARAM_SIZE
	.align		4
.L_51:
        /*0054*/ 	.byte	0x03, 0x19
        /*0056*/ 	.short	0x0010


	//----- nvinfo : EIATTR_PARAM_CBANK
	.align		4
        /*0058*/ 	.byte	0x04, 0x0a
        /*005a*/ 	.short	(.L_53 - .L_52)
	.align		4
.L_52:
        /*005c*/ 	.word	index@(.nv.constant0._Z11scaleKernelPfif)
        /*0060*/ 	.short	0x0380
        /*0062*/ 	.short	0x0010


	//----- nvinfo : EIATTR_SW_WAR
	.align		4
.L_53:
        /*0064*/ 	.byte	0x04, 0x36
        /*0066*/ 	.short	(.L_55 - .L_54)
.L_54:
        /*0068*/ 	.word	0x00000008
.L_55:


//--------------------- .nv.info._Z15transposeKernelPKfPfii --------------------------
	.section	.nv.info._Z15transposeKernelPKfPfii,"",@"SHT_CUDA_INFO"
	.sectionflags	@""
	.align	4


	//----- nvinfo : EIATTR_CUDA_API_VERSION
	.align		4
        /*0000*/ 	.byte	0x04, 0x37
        /*0002*/ 	.short	(.L_57 - .L_56)
.L_56:
        /*0004*/ 	.word	0x00000082


	//----- nvinfo : EIATTR_KPARAM_INFO
	.align		4
.L_57:
        /*0008*/ 	.byte	0x04, 0x17
        /*000a*/ 	.short	(.L_59 - .L_58)
.L_58:
        /*000c*/ 	.word	0x00000000
        /*0010*/ 	.short	0x0003
        /*0012*/ 	.short	0x0014
        /*0014*/ 	.byte	0x00, 0xf0, 0x11, 0x00


	//----- nvinfo : EIATTR_KPARAM_INFO
	.align		4
.L_59:
        /*0018*/ 	.byte	0x04, 0x17
        /*001a*/ 	.short	(.L_61 - .L_60)
.L_60:
        /*001c*/ 	.word	0x00000000
        /*0020*/ 	.short	0x0002
        /*0022*/ 	.short	0x0010
        /*0024*/ 	.byte	0x00, 0xf0, 0x11, 0x00


	//----- nvinfo : EIATTR_KPARAM_INFO
	.align		4
.L_61:
        /*0028*/ 	.byte	0x04, 0x17
        /*002a*/ 	.short	(.L_63 - .L_62)
.L_62:
        /*002c*/ 	.word	0x00000000
        /*0030*/ 	.short	0x0001
        /*0032*/ 	.short	0x0008
        /*0034*/ 	.byte	0x00, 0xf5, 0x21, 0x00


	//----- nvinfo : EIATTR_KPARAM_INFO
	.align		4
.L_63:
        /*0038*/ 	.byte	0x04, 0x17
        /*003a*/ 	.short	(.L_65 - .L_64)
.L_64:
        /*003c*/ 	.word	0x00000000
        /*0040*/ 	.short	0x0000
        /*0042*/ 	.short	0x0000
        /*0044*/ 	.byte	0x00, 0xf5, 0x21, 0x00


	//----- nvinfo : EIATTR_SPARSE_MMA_MASK
	.align		4
.L_65:
        /*0048*/ 	.byte	0x03, 0x50
        /*004a*/ 	.short	0x0000


	//----- nvinfo : EIATTR_MAXREG_COUNT
	.align		4
        /*004c*/ 	.byte	0x03, 0x1b
        /*004e*/ 	.short	0x00ff


	//----- nvinfo : EIATTR_MERCURY_ISA_VERSION
	.align		4
        /*0050*/ 	.byte	0x03, 0x5f
        /*0052*/ 	.short	0x0101


	//----- nvinfo : EIATTR_VRC_CTA_INIT_COUNT
	.align		4
        /*0054*/ 	.byte	0x02, 0x4a
	.zero		1
	.zero		1


	//----- nvinfo : EIATTR_EXIT_INSTR_OFFSETS
	.align		4
        /*0058*/ 	.byte	0x04, 0x1c
        /*005a*/ 	.short	(.L_67 - .L_66)


	//   ....[0]....
.L_66:
        /*005c*/ 	.word	0x000000c0


	//   ....[1]....
        /*0060*/ 	.word	0x00000160


	//----- nvinfo : EIATTR_CBANK_PARAM_SIZE
	.align		4
.L_67:
        /*0064*/ 	.byte	0x03, 0x19
        /*0066*/ 	.short	0x0018


	//----- nvinfo : EIATTR_PARAM_CBANK
	.align		4
        /*0068*/ 	.byte	0x04, 0x0a
        /*006a*/ 	.short	(.L_69 - .L_68)
	.align		4
.L_68:
        /*006c*/ 	.word	index@(.nv.constant0._Z15transposeKernelPKfPfii)
        /*0070*/ 	.short	0x0380
        /*0072*/ 	.short	0x0018


	//----- nvinfo : EIATTR_SW_WAR
	.align		4
.L_69:
        /*0074*/ 	.byte	0x04, 0x36
        /*0076*/ 	.short	(.L_71 - .L_70)
.L_70:
        /*0078*/ 	.word	0x00000008
.L_71:


//--------------------- .nv.info._Z17tiledMatMulKernelPKfS0_Pfiii --------------------------
	.section	.nv.info._Z17tiledMatMulKernelPKfS0_Pfiii,"",@"SHT_CUDA_INFO"
	.sectionflags	@""
	.align	4


	//----- nvinfo : EIATTR_CUDA_API_VERSION
	.align		4
        /*0000*/ 	.byte	0x04, 0x37
        /*0002*/ 	.short	(.L_73 - .L_72)
.L_72:
        /*0004*/ 	.word	0x00000082


	//----- nvinfo : EIATTR_KPARAM_INFO
	.align		4
.L_73:
        /*0008*/ 	.byte	0x04, 0x17
        /*000a*/ 	.short	(.L_75 - .L_74)
.L_74:
        /*000c*/ 	.word	0x00000000
        /*0010*/ 	.short	0x0005
        /*0012*/ 	.short	0x0020
        /*0014*/ 	.byte	0x00, 0xf0, 0x11, 0x00


	//----- nvinfo : EIATTR_KPARAM_INFO
	.align		4
.L_75:
        /*0018*/ 	.byte	0x04, 0x17
        /*001a*/ 	.short	(.L_77 - .L_76)
.L_76:
        /*001c*/ 	.word	0x00000000
        /*0020*/ 	.short	0x0004
        /*0022*/ 	.short	0x001c
        /*0024*/ 	.byte	0x00, 0xf0, 0x11, 0x00


	//----- nvinfo : EIATTR_KPARAM_INFO
	.align		4
.L_77:
        /*0028*/ 	.byte	0x04, 0x17
        /*002a*/ 	.short	(.L_79 - .L_78)
.L_78:
        /*002c*/ 	.word	0x00000000
        /*0030*/ 	.short	0x0003
        /*0032*/ 	.short	0x0018
        /*0034*/ 	.byte	0x00, 0xf0, 0x11, 0x00


	//----- nvinfo : EIATTR_KPARAM_INFO
	.align		4
.L_79:
        /*0038*/ 	.byte	0x04, 0x17
        /*003a*/ 	.short	(.L_81 - .L_80)
.L_80:
        /*003c*/ 	.word	0x00000000
        /*0040*/ 	.short	0x0002
        /*0042*/ 	.short	0x0010
        /*0044*/ 	.byte	0x00, 0xf5, 0x21, 0x00


	//----- nvinfo : EIATTR_KPARAM_INFO
	.align		4
.L_81:
        /*0048*/ 	.byte	0x04, 0x17
        /*004a*/ 	.short	(.L_83 - .L_82)
.L_82:
        /*004c*/ 	.word	0x00000000
        /*0050*/ 	.short	0x0001
        /*0052*/ 	.short	0x0008
        /*0054*/ 	.byte	0x00, 0xf5, 0x21, 0x00


	//----- nvinfo : EIATTR_KPARAM_INFO
	.align		4
.L_83:
        /*0058*/ 	.byte	0x04, 0x17
        /*005a*/ 	.short	(.L_85 - .L_84)
.L_84:
        /*005c*/ 	.word	0x00000000
        /*0060*/ 	.short	0x0000
        /*0062*/ 	.short	0x0000
        /*0064*/ 	.byte	0x00, 0xf5, 0x21, 0x00


	//----- nvinfo : EIATTR_SPARSE_MMA_MASK
	.align		4
.L_85:
        /*0068*/ 	.byte	0x03, 0x50
        /*006a*/ 	.short	0x0000


	//----- nvinfo : EIATTR_MAXREG_COUNT
	.align		4
        /*006c*/ 	.byte	0x03, 0x1b
        /*006e*/ 	.short	0x00ff


	//----- nvinfo : EIATTR_NUM_BARRIERS
	.align		4
        /*0070*/ 	.byte	0x02, 0x4c
        /*0072*/ 	.byte	0x01
	.zero		1


	//----- nvinfo : EIATTR_MERCURY_ISA_VERSION
	.align		4
        /*0074*/ 	.byte	0x03, 0x5f
        /*0076*/ 	.short	0x0101


	//----- nvinfo : EIATTR_VRC_CTA_INIT_COUNT
	.align		4
        /*0078*/ 	.byte	0x02, 0x4a
	.zero		1
	.zero		1


	//----- nvinfo : EIATTR_EXIT_INSTR_OFFSETS
	.align		4
        /*007c*/ 	.byte	0x04, 0x1c
        /*007e*/ 	.short	(.L_87 - .L_86)


	//   ....[0]....
.L_86:
        /*0080*/ 	.word	0x000005e0


	//   ....[1]....
        /*0084*/ 	.word	0x00000630


	//----- nvinfo : EIATTR_CBANK_PARAM_SIZE
	.align		4
.L_87:
        /*0088*/ 	.byte	0x03, 0x19
        /*008a*/ 	.short	0x0024


	//----- nvinfo : EIATTR_PARAM_CBANK
	.align		4
        /*008c*/ 	.byte	0x04, 0x0a
        /*008e*/ 	.short	(.L_89 - .L_88)
	.align		4
.L_88:
        /*0090*/ 	.word	index@(.nv.constant0._Z17tiledMatMulKernelPKfS0_Pfiii)
        /*0094*/ 	.short	0x0380
        /*0096*/ 	.short	0x0024


	//----- nvinfo : EIATTR_SW_WAR
	.align		4
.L_89:
        /*0098*/ 	.byte	0x04, 0x36
        /*009a*/ 	.short	(.L_91 - .L_90)
.L_90:
        /*009c*/ 	.word	0x00000008
.L_91:


//--------------------- .nv.callgraph             --------------------------
	.section	.nv.callgraph,"",@"SHT_CUDA_CALLGRAPH"
	.align	4
	.sectionentsize	8
	.align		4
        /*0000*/ 	.word	0x00000000
	.align		4
        /*0004*/ 	.word	0xffffffff
	.align		4
        /*0008*/ 	.word	0x00000000
	.align		4
        /*000c*/ 	.word	0xfffffffe
	.align		4
        /*0010*/ 	.word	0x00000000
	.align		4
        /*0014*/ 	.word	0xfffffffd
	.align		4
        /*0018*/ 	.word	0x00000000
	.align		4
        /*001c*/ 	.word	0xfffffffc


//--------------------- .text._Z13softmaxKernelPfii --------------------------
	.section	.text._Z13softmaxKernelPfii,"ax",@progbits
	.align	128
        .global         _Z13softmaxKernelPfii
        .type           _Z13softmaxKernelPfii,@function
        .size           _Z13softmaxKernelPfii,(.L_x_59 - _Z13softmaxKernelPfii)
        .other          _Z13softmaxKernelPfii,@"STO_CUDA_ENTRY STV_DEFAULT"
_Z13softmaxKernelPfii:
.text._Z13softmaxKernelPfii:
[----:B------:R-:W-:Y:S08]  /*0000*/  LDC R1, c[0x0][0x37c] ;  /* 0x0000df00ff017b82 */ /* 0x000ff00000000800 */
[----:B------:R-:W0:Y:S08]  /*0010*/  S2UR UR4, SR_CTAID.X ;  /* 0x00000000000479c3 */ /* 0x000e300000002500 */
[----:B------:R-:W0:Y:S02]  /*0020*/  LDC R0, c[0x0][0x388] ;  /* 0x0000e200ff007b82 */ /* 0x000e240000000800 */
[----:B0-----:R-:W-:-:S13]  /*0030*/  ISETP.LE.AND P0, PT, R0, UR4, PT ;  /* 0x0000000400007c0c */ /* 0x001fda000bf03270 */
[----:B------:R-:W-:Y:S05]  /*0040*/  @P0 EXIT ;  /* 0x000000000000094d */ /* 0x000fea0003800000 */
[----:B------:R-:W0:Y:S01]  /*0050*/  LDC R3, c[0x0][0x38c] ;  /* 0x0000e300ff037b82 */ /* 0x000e220000000800 */
[----:B------:R-:W1:Y:S07]  /*0060*/  LDCU.64 UR8, c[0x0][0x358] ;  /* 0x00006b00ff0877ac */ /* 0x000e6e0008000a00 */
[----:B------:R-:W2:Y:S01]  /*0070*/  LDC.64 R6, c[0x0][0x380] ;  /* 0x0000e000ff067b82 */ /* 0x000ea20000000a00 */
[----:B0-----:R-:W-:-:S04]  /*0080*/  IMAD R2, R3, UR4, RZ ;  /* 0x0000000403027c24 */ /* 0x001fc8000f8e02ff */
[----:B--2---:R-:W-:-:S05]  /*0090*/  IMAD.WIDE R4, R2, 0x4, R6 ;  /* 0x0000000402047825 */ /* 0x004fca00078e0206 */
[----:B-1----:R0:W5:Y:S01]  /*00a0*/  LDG.E R0, desc[UR8][R4.64] ;  /* 0x0000000804007981 */ /* 0x002162000c1e1900 */
[----:B------:R-:W-:-:S13]  /*00b0*/  ISETP.GE.AND P0, PT, R3, 0x2, PT ;  /* 0x000000020300780c */ /* 0x000fda0003f06270 */
[----:B0-----:R-:W-:Y:S05]  /*00c0*/  @!P0 BRA `(.L_x_0) ;  /* 0x0000000800508947 */ /* 0x001fea0003800000 */
[C---:B------:R-:W-:Y:S01]  /*00d0*/  IADD3 R4, PT, PT, R3.reuse, -0x2, RZ ;  /* 0xfffffffe03047810 */ /* 0x040fe20007ffe0ff */
[----:B------:R-:W-:Y:S01]  /*00e0*/  UMOV UR4, 0x1 ;  /* 0x0000000100047882 */ /* 0x000fe20000000000 */
[----:B------:R-:W-:Y:S02]  /*00f0*/  IADD3 R3, PT, PT, R3, -0x1, RZ ;  /* 0xffffffff03037810 */ /* 0x000fe40007ffe0ff */
[----:B------:R-:W-:Y:S02]  /*0100*/  ISETP.GE.U32.AND P0, PT, R4, 0xf, PT ;  /* 0x0000000f0400780c */ /* 0x000fe40003f06070 */
[----:B------:R-:W-:-:S11]  /*0110*/  LOP3.LUT R16, R3, 0xf, RZ, 0xc0, !PT ;  /* 0x0000000f03107812 */ /* 0x000fd600078ec0ff */
[----:B------:R-:W-:Y:S05]  /*0120*/  @!P0 BRA `(.L_x_1) ;  /* 0x0000000000f88947 */ /* 0x000fea0003800000 */
[----:B------:R-:W-:Y:S01]  /*0130*/  IADD3 R5, PT, PT, R2, 0x1, RZ ;  /* 0x0000000102057810 */ /* 0x000fe20007ffe0ff */
[----:B------:R-:W-:-:S04]  /*0140*/  UMOV UR4, URZ ;  /* 0x000000ff00047c82 */ /* 0x000fc80008000000 */
[----:B------:R-:W-:Y:S01]  /*0150*/  IMAD.WIDE.U32 R4, R5, 0x4, R6 ;  /* 0x0000000405047825 */ /* 0x000fe200078e0006 */
[----:B------:R-:W-:Y:S02]  /*0160*/  LOP3.LUT R6, R3, 0xfffffff0, RZ, 0xc0, !PT ;  /* 0xfffffff003067812 */ /* 0x000fe400078ec0ff */
[----:B------:R-:W-:Y:S02]  /*0170*/  IADD3 R4, P0, PT, R4, 0x20, RZ ;  /* 0x0000002004047810 */ /* 0x000fe40007f1e0ff */
[----:B------:R-:W-:Y:S02]  /*0180*/  IADD3 R6, PT, PT, -R6, RZ, RZ ;  /* 0x000000ff06067210 */ /* 0x000fe40007ffe1ff */
[----:B------:R-:W-:-:S09]  /*0190*/  IADD3.X R5, PT, PT, RZ, R5, RZ, P0, !PT ;  /* 0x00000005ff057210 */ /* 0x000fd200007fe4ff */
.L_x_2:
[----:B------:R-:W2:Y:S04]  /*01a0*/  LDG.E R17, desc[UR8][R4.64+-0x20] ;  /* 0xffffe00804117981 */ /* 0x000ea8000c1e1900 */
[----:B------:R-:W3:Y:S04]  /*01b0*/  LDG.E R19, desc[UR8][R4.64+-0x1c] ;  /* 0xffffe40804137981 */ /* 0x000ee8000c1e1900 */
[----:B------:R-:W4:Y:S04]  /*01c0*/  LDG.E R21, desc[UR8][R4.64+-0x18] ;  /* 0xffffe80804157981 */ /* 0x000f28000c1e1900 */
        /* <DEDUP_REMOVED lines=12> */
[----:B------:R0:W4:Y:S01]  /*0290*/  LDG.E R7, desc[UR8][R4.64+0x1c] ;  /* 0x00001c0804077981 */ /* 0x000122000c1e1900 */
[----:B------:R-:W-:Y:S01]  /*02a0*/  IADD3 R6, PT, PT, R6, 0x10, RZ ;  /* 0x0000001006067810 */ /* 0x000fe20007ffe0ff */
[----:B------:R-:W-:-:S03]  /*02b0*/  UIADD3 UR4, UPT, UPT, UR4, 0x10, URZ ;  /* 0x0000001004047890 */ /* 0x000fc6000fffe0ff */
[----:B------:R-:W-:Y:S02]  /*02c0*/  ISETP.NE.AND P1, PT, R6, RZ, PT ;  /* 0x000000ff0600720c */ /* 0x000fe40003f25270 */
[----:B0-----:R-:W-:-:S04]  /*02d0*/  IADD3 R4, P2, PT, R4, 0x40, RZ ;  /* 0x0000004004047810 */ /* 0x001fc80007f5e0ff */
[----:B------:R-:W-:Y:S02]  /*02e0*/  IADD3.X R5, PT, PT, RZ, R5, RZ, P2, !PT ;  /* 0x00000005ff057210 */ /* 0x000fe400017fe4ff */
[----:B--2--5:R-:W-:-:S04]  /*02f0*/  FSETP.GT.AND P0, PT, R17, R0, PT ;  /* 0x000000001100720b */ /* 0x024fc80003f04000 */
[----:B------:R-:W-:-:S04]  /*0300*/  FSEL R0, R17, R0, P0 ;  /* 0x0000000011007208 */ /* 0x000fc80000000000 */
[----:B---3--:R-:W-:-:S04]  /*0310*/  FSETP.GT.AND P0, PT, R19, R0, PT ;  /* 0x000000001300720b */ /* 0x008fc80003f04000 */
[----:B------:R-:W-:-:S04]  /*0320*/  FSEL R0, R19, R0, P0 ;  /* 0x0000000013007208 */ /* 0x000fc80000000000 */
[----:B----4-:R-:W-:-:S04]  /*0330*/  FSETP.GT.AND P0, PT, R21, R0, PT ;  /* 0x000000001500720b */ /* 0x010fc80003f04000 */
[----:B------:R-:W-:-:S04]  /*0340*/  FSEL R0, R21, R0, P0 ;  /* 0x0000000015007208 */ /* 0x000fc80000000000 */
[----:B------:R-:W-:-:S04]  /*0350*/  FSETP.GT.AND P0, PT, R23, R0, PT ;  /* 0x000000001700720b */ /* 0x000fc80003f04000 */
        /* <DEDUP_REMOVED lines=24> */
[----:B------:R-:W-:Y:S01]  /*04e0*/  FSEL R0, R7, R0, P0 ;  /* 0x0000000007007208 */ /* 0x000fe20000000000 */
[----:B------:R-:W-:Y:S08]  /*04f0*/  @P1 BRA `(.L_x_2) ;  /* 0xfffffffc00281947 */ /* 0x000ff0000383ffff */
[----:B------:R-:W-:-:S12]  /*0500*/  UIADD3 UR4, UPT, UPT, UR4, 0x1, URZ ;  /* 0x0000000104047890 */ /* 0x000fd8000fffe0ff */
.L_x_1:
[----:B------:R-:W-:-:S13]  /*0510*/  ISETP.NE.AND P0, PT, R16, RZ, PT ;  /* 0x000000ff1000720c */ /* 0x000fda0003f05270 */
[----:B------:R-:W-:Y:S05]  /*0520*/  @!P0 BRA `(.L_x_0) ;  /* 0x0000000400388947 */ /* 0x000fea0003800000 */
[----:B------:R-:W-:Y:S02]  /*0530*/  ISETP.GE.U32.AND P1, PT, R16, 0x8, PT ;  /* 0x000000081000780c */ /* 0x000fe40003f26070 */
[----:B------:R-:W-:-:S04]  /*0540*/  LOP3.LUT R10, R3, 0x7, RZ, 0xc0, !PT ;  /* 0x00000007030a7812 */ /* 0x000fc800078ec0ff */
[----:B------:R-:W-:-:S07]  /*0550*/  ISETP.NE.AND P0, PT, R10, RZ, PT ;  /* 0x000000ff0a00720c */ /* 0x000fce0003f05270 */
[----:B------:R-:W-:Y:S06]  /*0560*/  @!P1 BRA `(.L_x_3) ;  /* 0x0000000000849947 */ /* 0x000fec0003800000 */
[----:B------:R-:W0:Y:S01]  /*0570*/  LDC.64 R6, c[0x0][0x380] ;  /* 0x0000e000ff067b82 */ /* 0x000e220000000a00 */
[C---:B------:R-:W-:Y:S02]  /*0580*/  IADD3 R5, PT, PT, R2.reuse, UR4, RZ ;  /* 0x0000000402057c10 */ /* 0x040fe4000fffe0ff */
[----:B------:R-:W-:-:S05]  /*0590*/  IADD3 R8, P1, PT, R2, UR4, RZ ;  /* 0x0000000402087c10 */ /* 0x000fca000ff3e0ff */
[----:B------:R-:W1:Y:S01]  /*05a0*/  LDC.64 R12, c[0x0][0x380] ;  /* 0x0000e000ff0c7b82 */ /* 0x000e620000000a00 */
[----:B0-----:R-:W-:Y:S01]  /*05b0*/  IMAD.WIDE.U32 R6, R5, 0x4, R6 ;  /* 0x0000000405067825 */ /* 0x001fe200078e0006 */
[----:B------:R-:W-:-:S05]  /*05c0*/  IADD3.X R5, PT, PT, RZ, RZ, RZ, P1, !PT ;  /* 0x000000ffff057210 */ /* 0x000fca0000ffe4ff */
[----:B------:R-:W2:Y:S01]  /*05d0*/  LDG.E R7, desc[UR8][R6.64] ;  /* 0x0000000806077981 */ /* 0x000ea2000c1e1900 */
[----:B-1----:R-:W-:-:S04]  /*05e0*/  LEA R4, P1, R8, R12, 0x2 ;  /* 0x0000000c08047211 */ /* 0x002fc800078210ff */
[----:B------:R-:W-:-:S05]  /*05f0*/  LEA.HI.X R5, R8, R13, R5, 0x2, P1 ;  /* 0x0000000d08057211 */ /* 0x000fca00008f1405 */
[----:B------:R-:W3:Y:S04]  /*0600*/  LDG.E R9, desc[UR8][R4.64+0x4] ;  /* 0x0000040804097981 */ /* 0x000ee8000c1e1900 */
[----:B------:R-:W4:Y:S04]  /*0610*/  LDG.E R11, desc[UR8][R4.64+0x8] ;  /* 0x00000808040b7981 */ /* 0x000f28000c1e1900 */
[----:B------:R-:W4:Y:S04]  /*0620*/  LDG.E R13, desc[UR8][R4.64+0xc] ;  /* 0x00000c08040d7981 */ /* 0x000f28000c1e1900 */
[----:B------:R-:W4:Y:S04]  /*0630*/  LDG.E R15, desc[UR8][R4.64+0x10] ;  /* 0x00001008040f7981 */ /* 0x000f28000c1e1900 */
[----:B------:R-:W4:Y:S04]  /*0640*/  LDG.E R17, desc[UR8][R4.64+0x14] ;  /* 0x0000140804117981 */ /* 0x000f28000c1e1900 */
[----:B------:R-:W4:Y:S04]  /*0650*/  LDG.E R19, desc[UR8][R4.64+0x18] ;  /* 0x0000180804137981 */ /* 0x000f28000c1e1900 */
[----:B------:R-:W4:Y:S01]  /*0660*/  LDG.E R21, desc[UR8][R4.64+0x1c] ;  /* 0x00001c0804157981 */ /* 0x000f22000c1e1900 */
[----:B------:R-:W-:Y:S01]  /*0670*/  UIADD3 UR4, UPT, UPT, UR4, 0x8, URZ ;  /* 0x0000000804047890 */ /* 0x000fe2000fffe0ff */
        /* <DEDUP_REMOVED lines=15> */
[----:B------:R-:W-:-:S09]  /*0770*/  FSEL R0, R21, R0, P1 ;  /* 0x0000000015007208 */ /* 0x000fd20000800000 */
.L_x_3:
        /* <DEDUP_REMOVED lines=25> */
[----:B------:R-:W-:-:S09]  /*0910*/  FSEL R0, R13, R0, P1 ;  /* 0x000000000d007208 */ /* 0x000fd20000800000 */
.L_x_4:
[----:B------:R-:W-:Y:S05]  /*0920*/  @!P0 BRA `(.L_x_0) ;  /* 0x0000000000388947 */ /* 0x000fea0003800000 */
[----:B------:R-:W0:Y:S01]  /*0930*/  LDC.64 R4, c[0x0][0x380] ;  /* 0x0000e000ff047b82 */ /* 0x000e220000000a00 */
[----:B------:R-:W-:Y:S02]  /*0940*/  IADD3 R7, PT, PT, R2, UR4, RZ ;  /* 0x0000000402077c10 */ /* 0x000fe4000fffe0ff */
[----:B------:R-:W-:-:S03]  /*0950*/  IADD3 R3, PT, PT, -R3, RZ, RZ ;  /* 0x000000ff03037210 */ /* 0x000fc60007ffe1ff */
[----:B0-----:R-:W-:-:S04]  /*0960*/  IMAD.WIDE.U32 R4, R7, 0x4, R4 ;  /* 0x0000000407047825 */ /* 0x001fc800078e0004 */
[----:B------:R-:W-:-:S07]  /*0970*/  IMAD.MOV.U32 R7, RZ, RZ, R5 ;  /* 0x000000ffff077224 */ /* 0x000fce00078e0005 */
.L_x_5:
[----:B------:R-:W-:-:S06]  /*0980*/  MOV R5, R7 ;  /* 0x0000000700057202 */ /* 0x000fcc0000000f00 */
[----:B------:R0:W2:Y:S01]  /*0990*/  LDG.E R5, desc[UR8][R4.64] ;  /* 0x0000000804057981 */ /* 0x0000a2000c1e1900 */
[----:B------:R-:W-:-:S04]  /*09a0*/  IADD3 R3, PT, PT, R3, 0x1, RZ ;  /* 0x0000000103037810 */ /* 0x000fc80007ffe0ff */
[----:B------:R-:W-:Y:S02]  /*09b0*/  ISETP.NE.AND P1, PT, R3, RZ, PT ;  /* 0x000000ff0300720c */ /* 0x000fe40003f25270 */
[----:B0-----:R-:W-:-:S04]  /*09c0*/  IADD3 R4, P2, PT, R4, 0x4, RZ ;  /* 0x0000000404047810 */ /* 0x001fc80007f5e0ff */
[----:B------:R-:W-:Y:S02]  /*09d0*/  IADD3.X R7, PT, PT, RZ, R7, RZ, P2, !PT ;  /* 0x00000007ff077210 */ /* 0x000fe400017fe4ff */
[----:B--2--5:R-:W-:-:S04]  /*09e0*/  FSETP.GT.AND P0, PT, R5, R0, PT ;  /* 0x000000000500720b */ /* 0x024fc80003f04000 */
[----:B------:R-:W-:Y:S01]  /*09f0*/  FSEL R0, R5, R0, P0 ;  /* 0x0000000005007208 */ /* 0x000fe20000000000 */
[----:B------:R-:W-:Y:S08]  /*0a00*/  @P1 BRA `(.L_x_5) ;  /* 0xfffffffc00dc1947 */ /* 0x000ff0000383ffff */
.L_x_0:
[----:B------:R-:W0:Y:S01]  /*0a10*/  LDCU UR5, c[0x0][0x38c] ;  /* 0x00007180ff0577ac */ /* 0x000e220008000800 */
[----:B------:R-:W-:Y:S01]  /*0a20*/  HFMA2 R3, -RZ, RZ, 0, 0 ;  /* 0x00000000ff037431 */ /* 0x000fe200000001ff */
[----:B0-----:R-:W-:-:S09]  /*0a30*/  UISETP.GE.AND UP0, UPT, UR5, 0x1, UPT ;  /* 0x000000010500788c */ /* 0x001fd2000bf06270 */
[----:B------:R-:W-:Y:S05]  /*0a40*/  BRA.U !UP0, `(.L_x_6) ;  /* 0x0000000d08c47547 */ /* 0x000fea000b800000 */
[----:B------:R-:W-:Y:S01]  /*0a50*/  UISETP.GE.U32.AND UP1, UPT, UR5, 0x8, UPT ;  /* 0x000000080500788c */ /* 0x000fe2000bf26070 */
[----:B------:R-:W-:Y:S01]  /*0a60*/  MOV R3, RZ ;  /* 0x000000ff00037202 */ /* 0x000fe20000000f00 */
[----:B------:R-:W-:Y:S01]  /*0a70*/  ULOP3.LUT UR6, UR5, 0x7, URZ, 0xc0, !UPT ;  /* 0x0000000705067892 */ /* 0x000fe2000f8ec0ff */
[----:B------:R-:W-:-:S03]  /*0a80*/  UMOV UR4, URZ ;  /* 0x000000ff00047c82 */ /* 0x000fc60008000000 */
[----:B------:R-:W-:-:S03]  /*0a90*/  UISETP.NE.AND UP0, UPT, UR6, URZ, UPT ;  /* 0x000000ff0600728c */ /* 0x000fc6000bf05270 */
[----:B------:R-:W-:Y:S08]  /*0aa0*/  BRA.U !UP1, `(.L_x_7) ;  /* 0x0000000509c07547 */ /* 0x000ff0000b800000 */
[----:B------:R-:W0:Y:S01]  /*0ab0*/  LDC.64 R4, c[0x0][0x380] ;  /* 0x0000e000ff047b82 */ /* 0x000e220000000a00 */
[----:B------:R-:W-:Y:S01]  /*0ac0*/  ULOP3.LUT UR4, UR5, 0x7ffffff8, URZ, 0xc0, !UPT ;  /* 0x7ffffff805047892 */ /* 0x000fe2000f8ec0ff */
[----:B------:R-:W-:-:S03]  /*0ad0*/  MOV R3, RZ ;  /* 0x000000ff00037202 */ /* 0x000fc60000000f00 */
[----:B------:R-:W-:Y:S01]  /*0ae0*/  UIADD3 UR5, UPT, UPT, -UR4, URZ, URZ ;  /* 0x000000ff04057290 */ /* 0x000fe2000fffe1ff */
[----:B0-----:R-:W-:-:S03]  /*0af0*/  IMAD.WIDE.U32 R4, R2, 0x4, R4 ;  /* 0x0000000402047825 */ /* 0x001fc600078e0004 */
[----:B------:R-:W-:-:S04]  /*0b00*/  IADD3 R8, P0, PT, R4, 0x10, RZ ;  /* 0x0000001004087810 */ /* 0x000fc80007f1e0ff */
[----:B------:R-:W-:-:S09]  /*0b10*/  IADD3.X R7, PT, PT, RZ, R5, RZ, P0, !PT ;  /* 0x00000005ff077210 */ /* 0x000fd200007fe4ff */
.L_x_8:
[----:B---3--:R-:W-:Y:S02]  /*0b20*/  MOV R4, R8 ;  /* 0x0000000800047202 */ /* 0x008fe40000000f00 */
[----:B------:R-:W-:-:S05]  /*0b30*/  MOV R5, R7 ;  /* 0x0000000700057202 */ /* 0x000fca0000000f00 */
[----:B------:R-:W2:Y:S04]  /*0b40*/  LDG.E R7, desc[UR8][R4.64+-0x10] ;  /* 0xfffff00804077981 */ /* 0x000ea8000c1e1900 */
[----:B------:R-:W3:Y:S04]  /*0b50*/  LDG.E R25, desc[UR8][R4.64+-0xc] ;  /* 0xfffff40804197981 */ /* 0x000ee8000c1e1900 */
[----:B------:R-:W4:Y:S04]  /*0b60*/  LDG.E R21, desc[UR8][R4.64+-0x8] ;  /* 0xfffff80804157981 */ /* 0x000f28000c1e1900 */
[----:B------:R-:W4:Y:S04]  /*0b70*/  LDG.E R23, desc[UR8][R4.64+-0x4] ;  /* 0xfffffc0804177981 */ /* 0x000f28000c1e1900 */
[----:B------:R-:W4:Y:S04]  /*0b80*/  LDG.E R11, desc[UR8][R4.64] ;  /* 0x00000008040b7981 */ /* 0x000f28000c1e1900 */
[----:B------:R-:W4:Y:S04]  /*0b90*/  LDG.E R15, desc[UR8][R4.64+0x4] ;  /* 0x00000408040f7981 */ /* 0x000f28000c1e1900 */
[----:B------:R-:W4:Y:S04]  /*0ba0*/  LDG.E R19, desc[UR8][R4.64+0x8] ;  /* 0x0000080804137981 */ /* 0x000f28000c1e1900 */
[----:B------:R-:W4:Y:S01]  /*0bb0*/  LDG.E R17, desc[UR8][R4.64+0xc] ;  /* 0x00000c0804117981 */ /* 0x000f22000c1e1900 */
[----:B------:R-:W-:Y:S01]  /*0bc0*/  HFMA2 R12, -RZ, RZ, 0.96630859375, -0.0022525787353515625 ;  /* 0x3bbb989dff0c7431 */ /* 0x000fe200000001ff */
[----:B------:R-:W-:Y:S01]  /*0bd0*/  MOV R13, 0x437c0000 ;  /* 0x437c0000000d7802 */ /* 0x000fe20000000f00 */
[----:B------:R-:W-:-:S04]  /*0be0*/  UIADD3 UR5, UPT, UPT, UR5, 0x8, URZ ;  /* 0x0000000805057890 */ /* 0x000fc8000fffe0ff */
[----:B------:R-:W-:Y:S01]  /*0bf0*/  UISETP.NE.AND UP1, UPT, UR5, URZ, UPT ;  /* 0x000000ff0500728c */ /* 0x000fe2000bf25270 */
[----:B--2--5:R-:W-:-:S04]  /*0c00*/  FADD R7, R7, -R0 ;  /* 0x8000000007077221 */ /* 0x024fc80000000000 */
[----:B------:R-:W-:Y:S01]  /*0c10*/  FFMA.SAT R6, R7, R12, 0.5 ;  /* 0x3f00000007067423 */ /* 0x000fe2000000200c */
[----:B---3--:R-:W-:-:S03]  /*0c20*/  FADD R25, R25, -R0 ;  /* 0x8000000019197221 */ /* 0x008fc60000000000 */
[-C--:B------:R-:W-:Y:S01]  /*0c30*/  FFMA.RM R9, R6, R13.reuse, 12582913 ;  /* 0x4b40000106097423 */ /* 0x080fe2000000400d */
[-C--:B------:R-:W-:Y:S01]  /*0c40*/  FFMA.SAT R6, R25, R12.reuse, 0.5 ;  /* 0x3f00000019067423 */ /* 0x080fe2000000200c */
[--C-:B----4-:R-:W-:Y:S02]  /*0c50*/  FADD R21, R21, -R0.reuse ;  /* 0x8000000015157221 */ /* 0x110fe40000000000 */
[----:B------:R-:W-:Y:S01]  /*0c60*/  FADD R8, R9, -12583039 ;  /* 0xcb40007f09087421 */ /* 0x000fe20000000000 */
[-C--:B------:R-:W-:Y:S01]  /*0c70*/  FFMA.RM R6, R6, R13.reuse, 12582913 ;  /* 0x4b40000106067423 */ /* 0x080fe2000000400d */
[-C--:B------:R-:W-:Y:S01]  /*0c80*/  FFMA.SAT R14, R21, R12.reuse, 0.5 ;  /* 0x3f000000150e7423 */ /* 0x080fe2000000200c */
[----:B------:R-:W-:Y:S01]  /*0c90*/  FADD R23, R23, -R0 ;  /* 0x8000000017177221 */ /* 0x000fe20000000000 */
[----:B------:R-:W-:Y:S01]  /*0ca0*/  FFMA R8, R7, 1.4426950216293334961, -R8 ;  /* 0x3fb8aa3b07087823 */ /* 0x000fe20000000808 */
[C---:B------:R-:W-:Y:S01]  /*0cb0*/  FADD R10, R6.reuse, -12583039 ;  /* 0xcb40007f060a7421 */ /* 0x040fe20000000000 */
[----:B------:R-:W-:Y:S01]  /*0cc0*/  SHF.L.U32 R6, R6, 0x17, RZ ;  /* 0x0000001706067819 */ /* 0x000fe200000006ff */
[----:B------:R-:W-:Y:S01]  /*0cd0*/  FFMA.SAT R18, R23, R12, 0.5 ;  /* 0x3f00000017127423 */ /* 0x000fe2000000200c */
[----:B------:R-:W-:Y:S01]  /*0ce0*/  FFMA R8, R7, 1.925963033500011079e-08, R8 ;  /* 0x32a5706007087823 */ /* 0x000fe20000000008 */
[----:B------:R-:W-:Y:S01]  /*0cf0*/  FFMA.RM R7, R14, R13, 12582913 ;  /* 0x4b4000010e077423 */ /* 0x000fe2000000400d */
[----:B------:R-:W-:-:S03]  /*0d00*/  FFMA R10, R25, 1.4426950216293334961, -R10 ;  /* 0x3fb8aa3b190a7823 */ /* 0x000fc6000000080a */
[----:B------:R-:W-:Y:S01]  /*0d10*/  FADD R14, R7, -12583039 ;  /* 0xcb40007f070e7421 */ /* 0x000fe20000000000 */
[----:B------:R-:W-:Y:S01]  /*0d20*/  FFMA R16, R25, 1.925963033500011079e-08, R10 ;  /* 0x32a5706019107823 */ /* 0x000fe2000000000a */
[----:B------:R-:W-:Y:S01]  /*0d30*/  FADD R25, R11, -R0 ;  /* 0x800000000b197221 */ /* 0x000fe20000000000 */
[-C--:B------:R-:W-:Y:S01]  /*0d40*/  FFMA.RM R10, R18, R13.reuse, 12582913 ;  /* 0x4b400001120a7423 */ /* 0x080fe2000000400d */
[----:B------:R-:W-:Y:S01]  /*0d50*/  FFMA R14, R21, 1.4426950216293334961, -R14 ;  /* 0x3fb8aa3b150e7823 */ /* 0x000fe2000000080e */
[----:B------:R-:W0:Y:S01]  /*0d60*/  MUFU.EX2 R8, R8 ;  /* 0x0000000800087308 */ /* 0x000e220000000800 */
[----:B------:R-:W-:Y:S01]  /*0d70*/  FFMA.SAT R22, R25, R12, 0.5 ;  /* 0x3f00000019167423 */ /* 0x000fe2000000200c */
[----:B------:R-:W-:Y:S01]  /*0d80*/  FADD R18, R10, -12583039 ;  /* 0xcb40007f0a127421 */ /* 0x000fe20000000000 */
[----:B------:R-:W-:Y:S01]  /*0d90*/  FFMA R20, R21, 1.925963033500011079e-08, R14 ;  /* 0x32a5706015147823 */ /* 0x000fe2000000000e */
[----:B------:R-:W-:Y:S01]  /*0da0*/  FADD R21, R15, -R0 ;  /* 0x800000000f157221 */ /* 0x000fe20000000000 */
[----:B------:R-:W-:Y:S01]  /*0db0*/  FFMA.RM R14, R22, R13, 12582913 ;  /* 0x4b400001160e7423 */ /* 0x000fe2000000400d */
[----:B------:R-:W-:-:S02]  /*0dc0*/  FFMA R18, R23, 1.4426950216293334961, -R18 ;  /* 0x3fb8aa3b17127823 */ /* 0x000fc40000000812 */
[-C--:B------:R-:W-:Y:S01]  /*0dd0*/  FFMA.SAT R26, R21, R12.reuse, 0.5 ;  /* 0x3f000000151a7423 */ /* 0x080fe2000000200c */
[----:B------:R-:W-:Y:S01]  /*0de0*/  FADD R24, R14, -12583039 ;  /* 0xcb40007f0e187421 */ /* 0x000fe20000000000 */
[----:B------:R-:W-:Y:S01]  /*0df0*/  FFMA R22, R23, 1.925963033500011079e-08, R18 ;  /* 0x32a5706017167823 */ /* 0x000fe20000000012 */
[----:B------:R-:W-:Y:S01]  /*0e00*/  FADD R23, R19, -R0 ;  /* 0x8000000013177221 */ /* 0x000fe20000000000 */
[-C--:B------:R-:W-:Y:S01]  /*0e10*/  FFMA.RM R18, R26, R13.reuse, 12582913 ;  /* 0x4b4000011a127423 */ /* 0x080fe2000000400d */
[----:B------:R-:W-:Y:S01]  /*0e20*/  FFMA R24, R25, 1.4426950216293334961, -R24 ;  /* 0x3fb8aa3b19187823 */ /* 0x000fe20000000818 */
[----:B------:R-:W1:Y:S01]  /*0e30*/  MUFU.EX2 R11, R16 ;  /* 0x00000010000b7308 */ /* 0x000e620000000800 */
[-C--:B------:R-:W-:Y:S01]  /*0e40*/  FFMA.SAT R28, R23, R12.reuse, 0.5 ;  /* 0x3f000000171c7423 */ /* 0x080fe2000000200c */
[----:B------:R-:W-:Y:S01]  /*0e50*/  FADD R26, R18, -12583039 ;  /* 0xcb40007f121a7421 */ /* 0x000fe20000000000 */
[----:B------:R-:W-:Y:S01]  /*0e60*/  FFMA R24, R25, 1.925963033500011079e-08, R24 ;  /* 0x32a5706019187823 */ /* 0x000fe20000000018 */
[----:B------:R-:W-:Y:S01]  /*0e70*/  FADD R25, R17, -R0 ;  /* 0x8000000011197221 */ /* 0x000fe20000000000 */
[----:B------:R-:W-:Y:S01]  /*0e80*/  FFMA.RM R19, R28, R13, 12582913 ;  /* 0x4b4000011c137423 */ /* 0x000fe2000000400d */
[----:B------:R-:W-:Y:S01]  /*0e90*/  FFMA R26, R21, 1.4426950216293334961, -R26 ;  /* 0x3fb8aa3b151a7823 */ /* 0x000fe2000000081a */
[----:B------:R-:W-:Y:S01]  /*0ea0*/  SHF.L.U32 R14, R14, 0x17, RZ ;  /* 0x000000170e0e7819 */ /* 0x000fe200000006ff */
[----:B------:R-:W-:Y:S01]  /*0eb0*/  FFMA.SAT R28, R25, R12, 0.5 ;  /* 0x3f000000191c7423 */ /* 0x000fe2000000200c */
[----:B------:R2:W3:Y:S01]  /*0ec0*/  MUFU.EX2 R15, R20 ;  /* 0x00000014000f7308 */ /* 0x0004e20000000800 */
[----:B------:R-:W-:Y:S01]  /*0ed0*/  FFMA R12, R21, 1.925963033500011079e-08, R26 ;  /* 0x32a57060150c7823 */ /* 0x000fe2000000001a */
[----:B------:R-:W-:-:S02]  /*0ee0*/  IMAD.SHL.U32 R21, R9, 0x800000, RZ ;  /* 0x0080000009157824 */ /* 0x000fc400078e00ff */
[----:B------:R-:W-:Y:S02]  /*0ef0*/  FFMA.RM R13, R28, R13, 12582913 ;  /* 0x4b4000011c0d7423 */ /* 0x000fe4000000400d */
[----:B0-----:R-:W-:Y:S01]  /*0f00*/  FMUL R8, R21, R8 ;  /* 0x0000000815087220 */ /* 0x001fe20000400000 */
[----:B------:R-:W-:Y:S01]  /*0f10*/  SHF.L.U32 R21, R18, 0x17, RZ ;  /* 0x0000001712157819 */ /* 0x000fe200000006ff */
[----:B------:R0:W4:Y:S01]  /*0f20*/  MUFU.EX2 R16, R22 ;  /* 0x0000001600107308 */ /* 0x0001220000000800 */
[----:B--2---:R-:W-:Y:S01]  /*0f30*/  FADD R20, R19, -12583039 ;  /* 0xcb40007f13147421 */ /* 0x004fe20000000000 */
[----:B-1----:R-:W-:Y:S01]  /*0f40*/  FMUL R11, R6, R11 ;  /* 0x0000000b060b7220 */ /* 0x002fe20000400000 */
[----:B------:R-:W-:Y:S01]  /*0f50*/  FADD R6, R8, R3 ;  /* 0x0000000308067221 */ /* 0x000fe20000000000 */
[----:B------:R-:W-:Y:S01]  /*0f60*/  SHF.L.U32 R18, R13, 0x17, RZ ;  /* 0x000000170d127819 */ /* 0x000fe200000006ff */
[----:B------:R-:W-:Y:S01]  /*0f70*/  FFMA R20, R23, 1.4426950216293334961, -R20 ;  /* 0x3fb8aa3b17147823 */ /* 0x000fe20000000814 */
[----:B------:R1:W-:Y:S01]  /*0f80*/  STG.E desc[UR8][R4.64+-0x10], R8 ;  /* 0xfffff00804007986 */ /* 0x0003e2000c101908 */
[----:B------:R-:W-:Y:S01]  /*0f90*/  FADD R6, R6, R11 ;  /* 0x0000000b06067221 */ /* 0x000fe20000000000 */
[----:B------:R-:W2:Y:S01]  /*0fa0*/  MUFU.EX2 R17, R24 ;  /* 0x0000001800117308 */ /* 0x000ea20000000800 */
[----:B0-----:R-:W-:Y:S01]  /*0fb0*/  FADD R22, R13, -12583039 ;  /* 0xcb40007f0d167421 */ /* 0x001fe20000000000 */
[----:B------:R-:W-:Y:S01]  /*0fc0*/  FFMA R23, R23, 1.925963033500011079e-08, R20 ;  /* 0x32a5706017177823 */ /* 0x000fe20000000014 */
[----:B------:R-:W-:Y:S01]  /*0fd0*/  SHF.L.U32 R20, R7, 0x17, RZ ;  /* 0x0000001707147819 */ /* 0x000fe200000006ff */
[----:B------:R-:W-:Y:S01]  /*0fe0*/  STG.E desc[UR8][R4.64+-0xc], R11 ;  /* 0xfffff40b04007986 */ /* 0x000fe2000c101908 */
[----:B------:R-:W-:Y:S01]  /*0ff0*/  FFMA R22, R25, 1.4426950216293334961, -R22 ;  /* 0x3fb8aa3b19167823 */ /* 0x000fe20000000816 */
[----:B------:R-:W-:-:S02]  /*1000*/  SHF.L.U32 R7, R10, 0x17, RZ ;  /* 0x000000170a077819 */ /* 0x000fc400000006ff */
[----:B------:R-:W0:Y:S01]  /*1010*/  MUFU.EX2 R12, R12 ;  /* 0x0000000c000c7308 */ /* 0x000e220000000800 */
[----:B------:R-:W-:Y:S01]  /*1020*/  FFMA R22, R25, 1.925963033500011079e-08, R22 ;  /* 0x32a5706019167823 */ /* 0x000fe20000000016 */
[----:B------:R-:W-:Y:S01]  /*1030*/  SHF.L.U32 R10, R19, 0x17, RZ ;  /* 0x00000017130a7819 */ /* 0x000fe200000006ff */
[----:B---3--:R-:W-:Y:S01]  /*1040*/  FMUL R15, R20, R15 ;  /* 0x0000000f140f7220 */ /* 0x008fe20000400000 */
[----:B----4-:R-:W-:Y:S01]  /*1050*/  FMUL R7, R7, R16 ;  /* 0x0000001007077220 */ /* 0x010fe20000400000 */
[----:B-1----:R-:W-:Y:S02]  /*1060*/  IADD3 R8, P0, PT, R4, 0x20, RZ ;  /* 0x0000002004087810 */ /* 0x002fe40007f1e0ff */
[----:B------:R-:W-:Y:S01]  /*1070*/  FADD R6, R6, R15 ;  /* 0x0000000f06067221 */ /* 0x000fe20000000000 */
[----:B------:R-:W1:Y:S01]  /*1080*/  MUFU.EX2 R9, R23 ;  /* 0x0000001700097308 */ /* 0x000e620000000800 */
[----:B--2---:R-:W-:Y:S01]  /*1090*/  FMUL R17, R14, R17 ;  /* 0x000000110e117220 */ /* 0x004fe20000400000 */
[----:B------:R-:W-:Y:S01]  /*10a0*/  STG.E desc[UR8][R4.64+-0x8], R15 ;  /* 0xfffff80f04007986 */ /* 0x000fe2000c101908 */
[----:B------:R-:W-:-:S03]  /*10b0*/  FADD R6, R6, R7 ;  /* 0x0000000706067221 */ /* 0x000fc60000000000 */
[----:B------:R-:W-:Y:S01]  /*10c0*/  STG.E desc[UR8][R4.64], R17 ;  /* 0x0000001104007986 */ /* 0x000fe2000c101908 */
[----:B------:R-:W-:Y:S01]  /*10d0*/  FADD R6, R6, R17 ;  /* 0x0000001106067221 */ /* 0x000fe20000000000 */
[----:B------:R-:W2:Y:S01]  /*10e0*/  MUFU.EX2 R3, R22 ;  /* 0x0000001600037308 */ /* 0x000ea20000000800 */
[----:B0-----:R-:W-:Y:S01]  /*10f0*/  FMUL R21, R21, R12 ;  /* 0x0000000c15157220 */ /* 0x001fe20000400000 */
[----:B------:R0:W-:Y:S03]  /*1100*/  STG.E desc[UR8][R4.64+-0x4], R7 ;  /* 0xfffffc0704007986 */ /* 0x0001e6000c101908 */
[----:B------:R-:W-:Y:S01]  /*1110*/  FADD R6, R6, R21 ;  /* 0x0000001506067221 */ /* 0x000fe20000000000 */
[----:B------:R3:W-:Y:S01]  /*1120*/  STG.E desc[UR8][R4.64+0x4], R21 ;  /* 0x0000041504007986 */ /* 0x0007e2000c101908 */
[----:B-1----:R-:W-:-:S04]  /*1130*/  FMUL R9, R10, R9 ;  /* 0x000000090a097220 */ /* 0x002fc80000400000 */
[----:B------:R-:W-:Y:S01]  /*1140*/  FADD R6, R6, R9 ;  /* 0x0000000906067221 */ /* 0x000fe20000000000 */
[----:B------:R3:W-:Y:S01]  /*1150*/  STG.E desc[UR8][R4.64+0x8], R9 ;  /* 0x0000080904007986 */ /* 0x0007e2000c101908 */
[----:B0-----:R-:W-:Y:S01]  /*1160*/  IADD3.X R7, PT, PT, RZ, R5, RZ, P0, !PT ;  /* 0x00000005ff077210 */ /* 0x001fe200007fe4ff */
[----:B--2---:R-:W-:-:S04]  /*1170*/  FMUL R11, R18, R3 ;  /* 0x00000003120b7220 */ /* 0x004fc80000400000 */
[----:B------:R-:W-:Y:S01]  /*1180*/  FADD R3, R6, R11 ;  /* 0x0000000b06037221 */ /* 0x000fe20000000000 */
[----:B------:R3:W-:Y:S01]  /*1190*/  STG.E desc[UR8][R4.64+0xc], R11 ;  /* 0x00000c0b04007986 */ /* 0x0007e2000c101908 */
[----:B------:R-:W-:Y:S05]  /*11a0*/  BRA.U UP1, `(.L_x_8) ;  /* 0xfffffff9015c7547 */ /* 0x000fea000b83ffff */
.L_x_7:
[----:B------:R-:W-:Y:S05]  /*11b0*/  BRA.U !UP0, `(.L_x_6) ;  /* 0x0000000508e87547 */ /* 0x000fea000b800000 */
[----:B------:R-:W0:Y:S01]  /*11c0*/  LDCU UR5, c[0x0][0x38c] ;  /* 0x00007180ff0577ac */ /* 0x000e220008000800 */
[----:B------:R-:W-:Y:S02]  /*11d0*/  UISETP.GE.U32.AND UP0, UPT, UR6, 0x4, UPT ;  /* 0x000000040600788c */ /* 0x000fe4000bf06070 */
[----:B0-----:R-:W-:-:S04]  /*11e0*/  ULOP3.LUT UR7, UR5, 0x3, URZ, 0xc0, !UPT ;  /* 0x0000000305077892 */ /* 0x001fc8000f8ec0ff */
[----:B------:R-:W-:-:S03]  /*11f0*/  UISETP.NE.AND UP1, UPT, UR7, URZ, UPT ;  /* 0x000000ff0700728c */ /* 0x000fc6000bf25270 */
[----:B------:R-:W-:Y:S08]  /*1200*/  BRA.U !UP0, `(.L_x_9) ;  /* 0x0000000108ec7547 */ /* 0x000ff0000b800000 */
[----:B---3--:R-:W0:Y:S01]  /*1210*/  LDC.64 R4, c[0x0][0x380] ;  /* 0x0000e000ff047b82 */ /* 0x008e220000000a00 */
[----:B------:R-:W-:-:S05]  /*1220*/  IADD3 R7, PT, PT, R2, UR4, RZ ;  /* 0x0000000402077c10 */ /* 0x000fca000fffe0ff */
[----:B0-----:R-:W-:-:S05]  /*1230*/  IMAD.WIDE.U32 R4, R7, 0x4, R4 ;  /* 0x0000000407047825 */ /* 0x001fca00078e0004 */
[----:B------:R-:W2:Y:S01]  /*1240*/  LDG.E R7, desc[UR8][R4.64] ;  /* 0x0000000804077981 */ /* 0x000ea2000c1e1900 */
[----:B------:R-:W-:Y:S01]  /*1250*/  HFMA2 R9, -RZ, RZ, 0.96630859375, -0.0022525787353515625 ;  /* 0x3bbb989dff097431 */ /* 0x000fe200000001ff */
[----:B------:R-:W-:Y:S02]  /*1260*/  MOV R8, 0x437c0000 ;  /* 0x437c000000087802 */ /* 0x000fe40000000f00 */
[----:B------:R-:W-:-:S05]  /*1270*/  IADD3 R12, P0, PT, R2, UR4, RZ ;  /* 0x00000004020c7c10 */ /* 0x000fca000ff1e0ff */
[----:B------:R-:W-:Y:S02]  /*1280*/  IMAD.X R14, RZ, RZ, RZ, P0 ;  /* 0x000000ffff0e7224 */ /* 0x000fe400000e06ff */
[----:B--2--5:R-:W-:-:S04]  /*1290*/  FADD R10, R7, -R0 ;  /* 0x80000000070a7221 */ /* 0x024fc80000000000 */
[----:B------:R-:W-:-:S04]  /*12a0*/  FFMA.SAT R7, R10, R9, 0.5 ;  /* 0x3f0000000a077423 */ /* 0x000fc80000002009 */
[----:B------:R-:W-:Y:S02]  /*12b0*/  FFMA.RM R11, R7, R8, 12582913 ;  /* 0x4b400001070b7423 */ /* 0x000fe40000004008 */
[----:B------:R-:W0:Y:S02]  /*12c0*/  LDC.64 R6, c[0x0][0x380] ;  /* 0x0000e000ff067b82 */ /* 0x000e240000000a00 */
[----:B------:R-:W-:-:S04]  /*12d0*/  FADD R13, R11, -12583039 ;  /* 0xcb40007f0b0d7421 */ /* 0x000fc80000000000 */
[----:B------:R-:W-:-:S04]  /*12e0*/  FFMA R13, R10, 1.4426950216293334961, -R13 ;  /* 0x3fb8aa3b0a0d7823 */ /* 0x000fc8000000080d */
[----:B------:R-:W-:Y:S01]  /*12f0*/  FFMA R13, R10, 1.925963033500011079e-08, R13 ;  /* 0x32a570600a0d7823 */ /* 0x000fe2000000000d */
[----:B------:R-:W-:-:S05]  /*1300*/  SHF.L.U32 R10, R11, 0x17, RZ ;  /* 0x000000170b0a7819 */ /* 0x000fca00000006ff */
[----:B------:R-:W1:Y:S01]  /*1310*/  MUFU.EX2 R13, R13 ;  /* 0x0000000d000d7308 */ /* 0x000e620000000800 */
[----:B0-----:R-:W-:-:S04]  /*1320*/  LEA R6, P0, R12, R6, 0x2 ;  /* 0x000000060c067211 */ /* 0x001fc800078010ff */
[----:B------:R-:W-:Y:S01]  /*1330*/  LEA.HI.X R7, R12, R7, R14, 0x2, P0 ;  /* 0x000000070c077211 */ /* 0x000fe200000f140e */
[----:B-1----:R-:W-:-:S05]  /*1340*/  FMUL R10, R10, R13 ;  /* 0x0000000d0a0a7220 */ /* 0x002fca0000400000 */
[----:B------:R0:W-:Y:S04]  /*1350*/  STG.E desc[UR8][R4.64], R10 ;  /* 0x0000000a04007986 */ /* 0x0001e8000c101908 */
[----:B------:R-:W2:Y:S04]  /*1360*/  LDG.E R11, desc[UR8][R6.64+0x4] ;  /* 0x00000408060b7981 */ /* 0x000ea8000c1e1900 */
[----:B------:R-:W3:Y:S04]  /*1370*/  LDG.E R15, desc[UR8][R6.64+0x8] ;  /* 0x00000808060f7981 */ /* 0x000ee8000c1e1900 */
[----:B------:R-:W4:Y:S01]  /*1380*/  LDG.E R17, desc[UR8][R6.64+0xc] ;  /* 0x00000c0806117981 */ /* 0x000f22000c1e1900 */
[----:B------:R-:W-:Y:S01]  /*1390*/  FADD R3, R3, R10 ;  /* 0x0000000a03037221 */ /* 0x000fe20000000000 */
[----:B------:R-:W-:Y:S01]  /*13a0*/  UIADD3 UR4, UPT, UPT, UR4, 0x4, URZ ;  /* 0x0000000404047890 */ /* 0x000fe2000fffe0ff */
[--C-:B--2---:R-:W-:Y:S01]  /*13b0*/  FADD R12, R11, -R0.reuse ;  /* 0x800000000b0c7221 */ /* 0x104fe20000000000 */
[----:B---3--:R-:W-:-:S03]  /*13c0*/  FADD R14, R15, -R0 ;  /* 0x800000000f0e7221 */ /* 0x008fc60000000000 */
[-C--:B------:R-:W-:Y:S01]  /*13d0*/  FFMA.SAT R11, R12, R9.reuse, 0.5 ;  /* 0x3f0000000c0b7423 */ /* 0x080fe20000002009 */
[----:B----4-:R-:W-:Y:S01]  /*13e0*/  FADD R16, R17, -R0 ;  /* 0x8000000011107221 */ /* 0x010fe20000000000 */
[-C--:B------:R-:W-:Y:S02]  /*13f0*/  FFMA.SAT R15, R14, R9.reuse, 0.5 ;  /* 0x3f0000000e0f7423 */ /* 0x080fe40000002009 */
[-C--:B------:R-:W-:Y:S01]  /*1400*/  FFMA.RM R11, R11, R8.reuse, 12582913 ;  /* 0x4b4000010b0b7423 */ /* 0x080fe20000004008 */
[----:B------:R-:W-:Y:S01]  /*1410*/  FFMA.SAT R9, R16, R9, 0.5 ;  /* 0x3f00000010097423 */ /* 0x000fe20000002009 */
[-C--:B------:R-:W-:Y:S02]  /*1420*/  FFMA.RM R15, R15, R8.reuse, 12582913 ;  /* 0x4b4000010f0f7423 */ /* 0x080fe40000004008 */
[C---:B------:R-:W-:Y:S01]  /*1430*/  FADD R13, R11.reuse, -12583039 ;  /* 0xcb40007f0b0d7421 */ /* 0x040fe20000000000 */
[----:B------:R-:W-:Y:S01]  /*1440*/  SHF.L.U32 R11, R11, 0x17, RZ ;  /* 0x000000170b0b7819 */ /* 0x000fe200000006ff */
[----:B------:R-:W-:Y:S01]  /*1450*/  FFMA.RM R9, R9, R8, 12582913 ;  /* 0x4b40000109097423 */ /* 0x000fe20000004008 */
[C---:B0-----:R-:W-:Y:S01]  /*1460*/  FADD R5, R15.reuse, -12583039 ;  /* 0xcb40007f0f057421 */ /* 0x041fe20000000000 */
[----:B------:R-:W-:Y:S01]  /*1470*/  FFMA R13, R12, 1.4426950216293334961, -R13 ;  /* 0x3fb8aa3b0c0d7823 */ /* 0x000fe2000000080d */
[----:B------:R-:W-:Y:S01]  /*1480*/  SHF.L.U32 R15, R15, 0x17, RZ ;  /* 0x000000170f0f7819 */ /* 0x000fe200000006ff */
[C---:B------:R-:W-:Y:S01]  /*1490*/  FADD R17, R9.reuse, -12583039 ;  /* 0xcb40007f09117421 */ /* 0x040fe20000000000 */
[----:B------:R-:W-:Y:S01]  /*14a0*/  FFMA R5, R14, 1.4426950216293334961, -R5 ;  /* 0x3fb8aa3b0e057823 */ /* 0x000fe20000000805 */
[----:B------:R-:W-:Y:S01]  /*14b0*/  FFMA R13, R12, 1.925963033500011079e-08, R13 ;  /* 0x32a570600c0d7823 */ /* 0x000fe2000000000d */
[----:B------:R-:W-:Y:S01]  /*14c0*/  SHF.L.U32 R9, R9, 0x17, RZ ;  /* 0x0000001709097819 */ /* 0x000fe200000006ff */
[----:B------:R-:W-:Y:S01]  /*14d0*/  FFMA R17, R16, 1.4426950216293334961, -R17 ;  /* 0x3fb8aa3b10117823 */ /* 0x000fe20000000811 */
[----:B------:R-:W-:Y:S01]  /*14e0*/  FFMA R5, R14, 1.925963033500011079e-08, R5 ;  /* 0x32a570600e057823 */ /* 0x000fe20000000005 */
[----:B------:R-:W0:Y:S02]  /*14f0*/  MUFU.EX2 R4, R13 ;  /* 0x0000000d00047308 */ /* 0x000e240000000800 */
[----:B------:R-:W-:-:S06]  /*1500*/  FFMA R17, R16, 1.925963033500011079e-08, R17 ;  /* 0x32a5706010117823 */ /* 0x000fcc0000000011 */
[----:B------:R-:W1:Y:S08]  /*1510*/  MUFU.EX2 R8, R5 ;  /* 0x0000000500087308 */ /* 0x000e700000000800 */
[----:B------:R-:W2:Y:S01]  /*1520*/  MUFU.EX2 R12, R17 ;  /* 0x00000011000c7308 */ /* 0x000ea20000000800 */
[----:B0-----:R-:W-:-:S04]  /*1530*/  FMUL R4, R11, R4 ;  /* 0x000000040b047220 */ /* 0x001fc80000400000 */
[----:B------:R-:W-:Y:S01]  /*1540*/  FADD R3, R3, R4 ;  /* 0x0000000403037221 */ /* 0x000fe20000000000 */
[----:B------:R0:W-:Y:S01]  /*1550*/  STG.E desc[UR8][R6.64+0x4], R4 ;  /* 0x0000040406007986 */ /* 0x0001e2000c101908 */
[----:B-1----:R-:W-:-:S04]  /*1560*/  FMUL R8, R15, R8 ;  /* 0x000000080f087220 */ /* 0x002fc80000400000 */
[----:B------:R-:W-:Y:S01]  /*1570*/  FADD R3, R3, R8 ;  /* 0x0000000803037221 */ /* 0x000fe20000000000 */
[----:B------:R0:W-:Y:S01]  /*1580*/  STG.E desc[UR8][R6.64+0x8], R8 ;  /* 0x0000080806007986 */ /* 0x0001e2000c101908 */
[----:B--2---:R-:W-:-:S04]  /*1590*/  FMUL R9, R9, R12 ;  /* 0x0000000c09097220 */ /* 0x004fc80000400000 */
[----:B------:R-:W-:Y:S01]  /*15a0*/  FADD R3, R3, R9 ;  /* 0x0000000903037221 */ /* 0x000fe20000000000 */
[----:B------:R0:W-:Y:S06]  /*15b0*/  STG.E desc[UR8][R6.64+0xc], R9 ;  /* 0x00000c0906007986 */ /* 0x0001ec000c101908 */
.L_x_9:
[----:B------:R-:W-:Y:S05]  /*15c0*/  BRA.U !UP1, `(.L_x_6) ;  /* 0x0000000109e47547 */ /* 0x000fea000b800000 */
[----:B------:R-:W-:Y:S02]  /*15d0*/  UISETP.NE.AND UP0, UPT, UR7, 0x1, UPT ;  /* 0x000000010700788c */ /* 0x000fe4000bf05270 */
[----:B------:R-:W-:-:S04]  /*15e0*/  ULOP3.LUT UR5, UR5, 0x1, URZ, 0xc0, !UPT ;  /* 0x0000000105057892 */ /* 0x000fc8000f8ec0ff */
[----:B------:R-:W-:-:S03]  /*15f0*/  UISETP.NE.U32.AND UP1, UPT, UR5, 0x1, UPT ;  /* 0x000000010500788c */ /* 0x000fc6000bf25070 */
[----:B------:R-:W-:Y:S08]  /*1600*/  BRA.U !UP0, `(.L_x_10) ;  /* 0x00000001088c7547 */ /* 0x000ff0000b800000 */
[----:B0--3--:R-:W0:Y:S01]  /*1610*/  LDC.64 R4, c[0x0][0x380] ;  /* 0x0000e000ff047b82 */ /* 0x009e220000000a00 */
[----:B------:R-:W-:-:S05]  /*1620*/  IADD3 R7, PT, PT, R2, UR4, RZ ;  /* 0x0000000402077c10 */ /* 0x000fca000fffe0ff */
[----:B0-----:R-:W-:-:S05]  /*1630*/  IMAD.WIDE.U32 R4, R7, 0x4, R4 ;  /* 0x0000000407047825 */ /* 0x001fca00078e0004 */
[----:B------:R-:W2:Y:S01]  /*1640*/  LDG.E R7, desc[UR8][R4.64] ;  /* 0x0000000804077981 */ /* 0x000ea2000c1e1900 */
[----:B------:R-:W-:Y:S01]  /*1650*/  HFMA2 R10, -RZ, RZ, 0.96630859375, -0.0022525787353515625 ;  /* 0x3bbb989dff0a7431 */ /* 0x000fe200000001ff */
[----:B------:R-:W-:Y:S02]  /*1660*/  MOV R13, 0x437c0000 ;  /* 0x437c0000000d7802 */ /* 0x000fe40000000f00 */
[----:B------:R-:W-:-:S04]  /*1670*/  IADD3 R12, P0, PT, R2, UR4, RZ ;  /* 0x00000004020c7c10 */ /* 0x000fc8000ff1e0ff */
[----:B------:R-:W-:Y:S01]  /*1680*/  IADD3.X R14, PT, PT, RZ, RZ, RZ, P0, !PT ;  /* 0x000000ffff0e7210 */ /* 0x000fe200007fe4ff */
[----:B--2--5:R-:W-:-:S04]  /*1690*/  FADD R8, R7, -R0 ;  /* 0x8000000007087221 */ /* 0x024fc80000000000 */
[----:B------:R-:W-:-:S04]  /*16a0*/  FFMA.SAT R6, R8, R10, 0.5 ;  /* 0x3f00000008067423 */ /* 0x000fc8000000200a */
[----:B------:R-:W-:Y:S02]  /*16b0*/  FFMA.RM R9, R6, R13, 12582913 ;  /* 0x4b40000106097423 */ /* 0x000fe4000000400d */
[----:B------:R-:W0:Y:S02]  /*16c0*/  LDC.64 R6, c[0x0][0x380] ;  /* 0x0000e000ff067b82 */ /* 0x000e240000000a00 */
[C---:B------:R-:W-:Y:S01]  /*16d0*/  FADD R11, R9.reuse, -12583039 ;  /* 0xcb40007f090b7421 */ /* 0x040fe20000000000 */
[----:B------:R-:W-:-:S03]  /*16e0*/  SHF.L.U32 R9, R9, 0x17, RZ ;  /* 0x0000001709097819 */ /* 0x000fc600000006ff */
[----:B------:R-:W-:-:S04]  /*16f0*/  FFMA R11, R8, 1.4426950216293334961, -R11 ;  /* 0x3fb8aa3b080b7823 */ /* 0x000fc8000000080b */
[----:B------:R-:W-:-:S04]  /*1700*/  FFMA R11, R8, 1.925963033500011079e-08, R11 ;  /* 0x32a57060080b7823 */ /* 0x000fc8000000000b */
[----:B------:R-:W1:Y:S01]  /*1710*/  MUFU.EX2 R8, R11 ;  /* 0x0000000b00087308 */ /* 0x000e620000000800 */
[----:B0-----:R-:W-:-:S04]  /*1720*/  LEA R6, P0, R12, R6, 0x2 ;  /* 0x000000060c067211 */ /* 0x001fc800078010ff */
[----:B------:R-:W-:Y:S01]  /*1730*/  LEA.HI.X R7, R12, R7, R14, 0x2, P0 ;  /* 0x000000070c077211 */ /* 0x000fe200000f140e */
[----:B-1----:R-:W-:-:S05]  /*1740*/  FMUL R8, R9, R8 ;  /* 0x0000000809087220 */ /* 0x002fca0000400000 */
[----:B------:R1:W-:Y:S04]  /*1750*/  STG.E desc[UR8][R4.64], R8 ;  /* 0x0000000804007986 */ /* 0x0003e8000c101908 */
[----:B------:R-:W2:Y:S01]  /*1760*/  LDG.E R9, desc[UR8][R6.64+0x4] ;  /* 0x0000040806097981 */ /* 0x000ea2000c1e1900 */
[----:B------:R-:W-:Y:S01]  /*1770*/  FADD R3, R3, R8 ;  /* 0x0000000803037221 */ /* 0x000fe20000000000 */
[----:B------:R-:W-:Y:S01]  /*1780*/  UIADD3 UR4, UPT, UPT, UR4, 0x2, URZ ;  /* 0x0000000204047890 */ /* 0x000fe2000fffe0ff */
[----:B--2---:R-:W-:-:S04]  /*1790*/  FADD R9, R9, -R0 ;  /* 0x8000000009097221 */ /* 0x004fc80000000000 */
[----:B------:R-:W-:-:S04]  /*17a0*/  FFMA.SAT R10, R9, R10, 0.5 ;  /* 0x3f000000090a7423 */ /* 0x000fc8000000200a */
[----:B------:R-:W-:-:S04]  /*17b0*/  FFMA.RM R10, R10, R13, 12582913 ;  /* 0x4b4000010a0a7423 */ /* 0x000fc8000000400d */
[C---:B------:R-:W-:Y:S01]  /*17c0*/  FADD R12, R10.reuse, -12583039 ;  /* 0xcb40007f0a0c7421 */ /* 0x040fe20000000000 */
[----:B------:R-:W-:-:S03]  /*17d0*/  SHF.L.U32 R10, R10, 0x17, RZ ;  /* 0x000000170a0a7819 */ /* 0x000fc600000006ff */
[----:B------:R-:W-:-:S04]  /*17e0*/  FFMA R12, R9, 1.4426950216293334961, -R12 ;  /* 0x3fb8aa3b090c7823 */ /* 0x000fc8000000080c */
[----:B------:R-:W-:-:S04]  /*17f0*/  FFMA R12, R9, 1.925963033500011079e-08, R12 ;  /* 0x32a57060090c7823 */ /* 0x000fc8000000000c */
[----:B------:R-:W0:Y:S02]  /*1800*/  MUFU.EX2 R9, R12 ;  /* 0x0000000c00097308 */ /* 0x000e240000000800 */
[----:B0-----:R-:W-:-:S04]  /*1810*/  FMUL R9, R10, R9 ;  /* 0x000000090a097220 */ /* 0x001fc80000400000 */
[----:B------:R-:W-:Y:S01]  /*1820*/  FADD R3, R3, R9 ;  /* 0x0000000903037221 */ /* 0x000fe20000000000 */
[----:B------:R1:W-:Y:S06]  /*1830*/  STG.E desc[UR8][R6.64+0x4], R9 ;  /* 0x0000040906007986 */ /* 0x0003ec000c101908 */
.L_x_10:
[----:B------:R-:W-:Y:S05]  /*1840*/  BRA.U UP1, `(.L_x_6) ;  /* 0x0000000101447547 */ /* 0x000fea000b800000 */
[----:B01-3--:R-:W0:Y:S01]  /*1850*/  LDC.64 R4, c[0x0][0x380] ;  /* 0x0000e000ff047b82 */ /* 0x00be220000000a00 */
[----:B------:R-:W-:-:S05]  /*1860*/  IADD3 R7, PT, PT, R2, UR4, RZ ;  /* 0x0000000402077c10 */ /* 0x000fca000fffe0ff */
[----:B0-----:R-:W-:-:S05]  /*1870*/  IMAD.WIDE.U32 R4, R7, 0x4, R4 ;  /* 0x0000000407047825 */ /* 0x001fca00078e0004 */
[----:B------:R-:W2:Y:S01]  /*1880*/  LDG.E R7, desc[UR8][R4.64] ;  /* 0x0000000804077981 */ /* 0x000ea2000c1e1900 */
[----:B------:R-:W-:Y:S02]  /*1890*/  HFMA2 R6, -RZ, RZ, 0.96630859375, -0.0022525787353515625 ;  /* 0x3bbb989dff067431 */ /* 0x000fe400000001ff */
[----:B------:R-:W-:Y:S02]  /*18a0*/  IMAD.MOV.U32 R9, RZ, RZ, 0x437c0000 ;  /* 0x437c0000ff097424 */ /* 0x000fe400078e00ff */
[----:B--2--5:R-:W-:-:S04]  /*18b0*/  FADD R7, R7, -R0 ;  /* 0x8000000007077221 */ /* 0x024fc80000000000 */
        /* <DEDUP_REMOVED lines=10> */
.L_x_6:
[----:B01----:R-:W0:Y:S02]  /*1960*/  LDC R6, c[0x0][0x38c] ;  /* 0x0000e300ff067b82 */ /* 0x003e240000000800 */
[----:B0-----:R-:W-:-:S13]  /*1970*/  ISETP.GE.AND P0, PT, R6, 0x1, PT ;  /* 0x000000010600780c */ /* 0x001fda0003f06270 */
[----:B------:R-:W-:Y:S05]  /*1980*/  @!P0 EXIT ;  /* 0x000000000000894d */ /* 0x000fea0003800000 */
[C---:B------:R-:W-:Y:S02]  /*1990*/  ISETP.GE.U32.AND P0, PT, R6.reuse, 0x10, PT ;  /* 0x000000100600780c */ /* 0x040fe40003f06070 */
[----:B------:R-:W-:Y:S02]  /*19a0*/  LOP3.LUT R8, R6, 0xf, RZ, 0xc0, !PT ;  /* 0x0000000f06087812 */ /* 0x000fe400078ec0ff */
[----:B------:R-:W-:-:S09]  /*19b0*/  MOV R7, RZ ;  /* 0x000000ff00077202 */ /* 0x000fd20000000f00 */
[----:B------:R-:W-:Y:S05]  /*19c0*/  @!P0 BRA `(.L_x_11) ;  /* 0x0000000c00908947 */ /* 0x000fea0003800000 */
[----:B--23--:R-:W0:Y:S01]  /*19d0*/  LDC.64 R4, c[0x0][0x380] ;  /* 0x0000e000ff047b82 */ /* 0x00ce220000000a00 */
[----:B------:R-:W-:-:S04]  /*19e0*/  LOP3.LUT R7, R6, 0x7ffffff0, RZ, 0xc0, !PT ;  /* 0x7ffffff006077812 */ /* 0x000fc800078ec0ff */
[----:B------:R-:W-:Y:S01]  /*19f0*/  IADD3 R6, PT, PT, -R7, RZ, RZ ;  /* 0x000000ff07067210 */ /* 0x000fe20007ffe1ff */
[----:B0-----:R-:W-:-:S03]  /*1a00*/  IMAD.WIDE.U32 R4, R2, 0x4, R4 ;  /* 0x0000000402047825 */ /* 0x001fc600078e0004 */
[----:B-----5:R-:W-:-:S04]  /*1a10*/  IADD3 R0, P0, PT, R4, 0x20, RZ ;  /* 0x0000002004007810 */ /* 0x020fc80007f1e0ff */
[----:B------:R-:W-:-:S09]  /*1a20*/  IADD3.X R9, PT, PT, RZ, R5, RZ, P0, !PT ;  /* 0x00000005ff097210 */ /* 0x000fd200007fe4ff */
.L_x_28:
[----:B0-----:R-:W-:Y:S02]  /*1a30*/  MOV R4, R0 ;  /* 0x0000000000047202 */ /* 0x001fe40000000f00 */
[----:B------:R-:W-:-:S05]  /*1a40*/  MOV R5, R9 ;  /* 0x0000000900057202 */ /* 0x000fca0000000f00 */
[----:B------:R-:W2:Y:S01]  /*1a50*/  LDG.E R0, desc[UR8][R4.64+-0x20] ;  /* 0xffffe00804007981 */ /* 0x000ea2000c1e1900 */
[----:B------:R-:W0:Y:S01]  /*1a60*/  MUFU.RCP R10, R3 ;  /* 0x00000003000a7308 */ /* 0x000e220000001000 */
[----:B------:R-:W-:-:S04]  /*1a70*/  IADD3 R6, PT, PT, R6, 0x10, RZ ;  /* 0x0000001006067810 */ /* 0x000fc80007ffe0ff */
[----:B------:R-:W-:Y:S01]  /*1a80*/  ISETP.NE.AND P2, PT, R6, RZ, PT ;  /* 0x000000ff0600720c */ /* 0x000fe20003f45270 */
[----:B0-----:R-:W-:-:S04]  /*1a90*/  FFMA R9, R10, -R3, 1 ;  /* 0x3f8000000a097423 */ /* 0x001fc80000000803 */
[----:B------:R-:W-:Y:S01]  /*1aa0*/  FFMA R9, R10, R9, R10 ;  /* 0x000000090a097223 */ /* 0x000fe2000000000a */
[----:B--2---:R-:W0:Y:S03]  /*1ab0*/  FCHK P0, R0, R3 ;  /* 0x0000000300007302 */ /* 0x004e260000000000 */
[----:B------:R-:W-:-:S04]  /*1ac0*/  FFMA R10, R0, R9, RZ ;  /* 0x00000009000a7223 */ /* 0x000fc800000000ff */
[----:B------:R-:W-:-:S04]  /*1ad0*/  FFMA R11, R10, -R3, R0 ;  /* 0x800000030a0b7223 */ /* 0x000fc80000000000 */
[----:B------:R-:W-:Y:S01]  /*1ae0*/  FFMA R9, R9, R11, R10 ;  /* 0x0000000b09097223 */ /* 0x000fe2000000000a */
[----:B0-----:R-:W-:Y:S06]  /*1af0*/  @!P0 BRA `(.L_x_12) ;  /* 0x00000000000c8947 */ /* 0x001fec0003800000 */
[----:B------:R-:W-:-:S07]  /*1b00*/  MOV R12, 0x1b20 ;  /* 0x00001b20000c7802 */ /* 0x000fce0000000f00 */
[----:B------:R-:W-:Y:S05]  /*1b10*/  CALL.REL.NOINC `($__internal_0_$__cuda_sm3x_div_rn_noftz_f32_slowpath) ;  /* 0x0000001800a47944 */ /* 0x000fea0003c00000 */
[----:B------:R-:W-:-:S07]  /*1b20*/  MOV R9, R11 ;  /* 0x0000000b00097202 */ /* 0x000fce0000000f00 */
.L_x_12:
[----:B------:R-:W2:Y:S01]  /*1b30*/  LDG.E R13, desc[UR8][R4.64+-0x1c] ;  /* 0xffffe408040d7981 */ /* 0x000ea2000c1e1900 */
[----:B------:R-:W0:Y:S03]  /*1b40*/  MUFU.RCP R0, R3 ;  /* 0x0000000300007308 */ /* 0x000e260000001000 */
[----:B------:R1:W-:Y:S01]  /*1b50*/  STG.E desc[UR8][R4.64+-0x20], R9 ;  /* 0xffffe00904007986 */ /* 0x0003e2000c101908 */
[----:B0-----:R-:W-:-:S04]  /*1b60*/  FFMA R11, R0, -R3, 1 ;  /* 0x3f800000000b7423 */ /* 0x001fc80000000803 */
[----:B------:R-:W-:Y:S01]  /*1b70*/  FFMA R0, R0, R11, R0 ;  /* 0x0000000b00007223 */ /* 0x000fe20000000000 */
[----:B--2---:R-:W0:Y:S03]  /*1b80*/  FCHK P0, R13, R3 ;  /* 0x000000030d007302 */ /* 0x004e260000000000 */
[----:B------:R-:W-:-:S04]  /*1b90*/  FFMA R10, R0, R13, RZ ;  /* 0x0000000d000a7223 */ /* 0x000fc800000000ff */
[----:B------:R-:W-:-:S04]  /*1ba0*/  FFMA R11, R10, -R3, R13 ;  /* 0x800000030a0b7223 */ /* 0x000fc8000000000d */
[----:B------:R-:W-:Y:S01]  /*1bb0*/  FFMA R11, R0, R11, R10 ;  /* 0x0000000b000b7223 */ /* 0x000fe2000000000a */
[----:B01----:R-:W-:Y:S06]  /*1bc0*/  @!P0 BRA `(.L_x_13) ;  /* 0x00000000000c8947 */ /* 0x003fec0003800000 */
[----:B------:R-:W-:Y:S02]  /*1bd0*/  MOV R0, R13 ;  /* 0x0000000d00007202 */ /* 0x000fe40000000f00 */
[----:B------:R-:W-:-:S07]  /*1be0*/  MOV R12, 0x1c00 ;  /* 0x00001c00000c7802 */ /* 0x000fce0000000f00 */
[----:B------:R-:W-:Y:S05]  /*1bf0*/  CALL.REL.NOINC `($__internal_0_$__cuda_sm3x_div_rn_noftz_f32_slowpath) ;  /* 0x00000018006c7944 */ /* 0x000fea0003c00000 */
.L_x_13:
        /* <DEDUP_REMOVED lines=13> */
[----:B------:R-:W-:-:S07]  /*1cd0*/  MOV R9, R11 ;  /* 0x0000000b00097202 */ /* 0x000fce0000000f00 */
.L_x_14:
        /* <DEDUP_REMOVED lines=13> */
.L_x_15:
        /* <DEDUP_REMOVED lines=10> */
[----:B------:R-:W-:Y:S01]  /*1e50*/  IMAD.MOV.U32 R0, RZ, RZ, R12 ;  /* 0x000000ffff007224 */ /* 0x000fe200078e000c */
[----:B------:R-:W-:-:S07]  /*1e60*/  MOV R12, 0x1e80 ;  /* 0x00001e80000c7802 */ /* 0x000fce0000000f00 */
[----:B------:R-:W-:Y:S05]  /*1e70*/  CALL.REL.NOINC `($__internal_0_$__cuda_sm3x_div_rn_noftz_f32_slowpath) ;  /* 0x0000001400cc7944 */ /* 0x000fea0003c00000 */
[----:B------:R-:W-:-:S07]  /*1e80*/  MOV R9, R11 ;  /* 0x0000000b00097202 */ /* 0x000fce0000000f00 */
.L_x_16:
        /* <DEDUP_REMOVED lines=13> */
.L_x_17:
        /* <DEDUP_REMOVED lines=14> */
.L_x_18:
        /* <DEDUP_REMOVED lines=13> */
.L_x_19:
        /* <DEDUP_REMOVED lines=14> */
.L_x_20:
        /* <DEDUP_REMOVED lines=13> */
.L_x_21:
        /* <DEDUP_REMOVED lines=14> */
.L_x_22:
        /* <DEDUP_REMOVED lines=13> */
.L_x_23:
        /* <DEDUP_REMOVED lines=13> */
[----:B------:R-:W-:-:S07]  /*2540*/  IMAD.MOV.U32 R9, RZ, RZ, R11 ;  /* 0x000000ffff097224 */ /* 0x000fce00078e000b */
.L_x_24:
        /* <DEDUP_REMOVED lines=13> */
.L_x_25:
        /* <DEDUP_REMOVED lines=14> */
.L_x_26:
        /* <DEDUP_REMOVED lines=13> */
.L_x_27:
[----:B------:R0:W-:Y:S01]  /*27d0*/  STG.E desc[UR8][R4.64+0x1c], R11 ;  /* 0x00001c0b04007986 */ /* 0x0001e2000c101908 */
[----:B------:R-:W-:-:S04]  /*27e0*/  IADD3 R0, P0, PT, R4, 0x40, RZ ;  /* 0x0000004004007810 */ /* 0x000fc80007f1e0ff */
[----:B------:R-:W-:Y:S01]  /*27f0*/  IADD3.X R9, PT, PT, RZ, R5, RZ, P0, !PT ;  /* 0x00000005ff097210 */ /* 0x000fe200007fe4ff */
[----:B------:R-:W-:Y:S08]  /*2800*/  @P2 BRA `(.L_x_28) ;  /* 0xfffffff000882947 */ /* 0x000ff0000383ffff */
.L_x_11:
[----:B------:R-:W-:-:S13]  /*2810*/  ISETP.NE.AND P0, PT, R8, RZ, PT ;  /* 0x000000ff0800720c */ /* 0x000fda0003f05270 */
[----:B------:R-:W-:Y:S05]  /*2820*/  @!P0 EXIT ;  /* 0x000000000000894d */ /* 0x000fea0003800000 */
[----:B------:R-:W1:Y:S01]  /*2830*/  LDCU UR4, c[0x0][0x38c] ;  /* 0x00007180ff0477ac */ /* 0x000e620008000800 */
[----:B------:R-:W-:Y:S01]  /*2840*/  ISETP.GE.U32.AND P0, PT, R8, 0x8, PT ;  /* 0x000000080800780c */ /* 0x000fe20003f06070 */
[----:B-1----:R-:W-:-:S12]  /*2850*/  ULOP3.LUT UR4, UR4, 0x7, URZ, 0xc0, !UPT ;  /* 0x0000000704047892 */ /* 0x002fd8000f8ec0ff */
[----:B------:R-:W-:Y:S05]  /*2860*/  @!P0 BRA `(.L_x_29) ;  /* 0x0000000400d48947 */ /* 0x000fea0003800000 */
[----:B---3--:R-:W1:Y:S01]  /*2870*/  LDC.64 R8, c[0x0][0x380] ;  /* 0x0000e000ff087b82 */ /* 0x008e620000000a00 */
[----:B0-2---:R-:W-:-:S05]  /*2880*/  IADD3 R5, PT, PT, R2, R7, RZ ;  /* 0x0000000702057210 */ /* 0x005fca0007ffe0ff */
[----:B-1----:R-:W-:-:S05]  /*2890*/  IMAD.WIDE.U32 R8, R5, 0x4, R8 ;  /* 0x0000000405087825 */ /* 0x002fca00078e0008 */
[----:B------:R-:W2:Y:S01]  /*28a0*/  LDG.E R13, desc[UR8][R8.64] ;  /* 0x00000008080d7981 */ /* 0x000ea2000c1e1900 */
[----:B-----5:R-:W0:Y:S02]  /*28b0*/  MUFU.RCP R0, R3 ;  /* 0x0000000300007308 */ /* 0x020e240000001000 */
[----:B0-----:R-:W-:-:S04]  /*28c0*/  FFMA R5, R0, -R3, 1 ;  /* 0x3f80000000057423 */ /* 0x001fc80000000803 */
[----:B------:R-:W-:Y:S02]  /*28d0*/  FFMA R0, R0, R5, R0 ;  /* 0x0000000500007223 */ /* 0x000fe40000000000 */
[----:B--2---:R-:W0:Y:S02]  /*28e0*/  FCHK P0, R13, R3 ;  /* 0x000000030d007302 */ /* 0x004e240000000000 */
[----:B------:R-:W-:-:S04]  /*28f0*/  FFMA R4, R0, R13, RZ ;  /* 0x0000000d00047223 */ /* 0x000fc800000000ff */
[----:B------:R-:W-:-:S04]  /*2900*/  FFMA R5, R4, -R3, R13 ;  /* 0x8000000304057223 */ /* 0x000fc8000000000d */
[----:B------:R-:W-:Y:S01]  /*2910*/  FFMA R11, R0, R5, R4 ;  /* 0x00000005000b7223 */ /* 0x000fe20000000004 */
[----:B0-----:R-:W-:Y:S06]  /*2920*/  @!P0 BRA `(.L_x_30) ;  /* 0x00000000000c8947 */ /* 0x001fec0003800000 */
[----:B------:R-:W-:Y:S02]  /*2930*/  MOV R0, R13 ;  /* 0x0000000d00007202 */ /* 0x000fe40000000f00 */
[----:B------:R-:W-:-:S07]  /*2940*/  MOV R12, 0x2960 ;  /* 0x00002960000c7802 */ /* 0x000fce0000000f00 */
[----:B------:R-:W-:Y:S05]  /*2950*/  CALL.REL.NOINC `($__internal_0_$__cuda_sm3x_div_rn_noftz_f32_slowpath) ;  /* 0x0000000c00147944 */ /* 0x000fea0003c00000 */
.L_x_30:
[----:B------:R-:W0:Y:S01]  /*2960*/  LDC.64 R12, c[0x0][0x380] ;  /* 0x0000e000ff0c7b82 */ /* 0x000e220000000a00 */
[----:B------:R-:W-:Y:S01]  /*2970*/  IADD3 R0, P0, PT, R2, R7, RZ ;  /* 0x0000000702007210 */ /* 0x000fe20007f1e0ff */
[----:B------:R1:W-:Y:S03]  /*2980*/  STG.E desc[UR8][R8.64], R11 ;  /* 0x0000000b08007986 */ /* 0x0003e6000c101908 */
[----:B------:R-:W-:Y:S02]  /*2990*/  IADD3.X R5, PT, PT, RZ, RZ, RZ, P0, !PT ;  /* 0x000000ffff057210 */ /* 0x000fe400007fe4ff */
[----:B0-----:R-:W-:-:S04]  /*29a0*/  LEA R4, P0, R0, R12, 0x2 ;  /* 0x0000000c00047211 */ /* 0x001fc800078010ff */
[----:B------:R-:W-:-:S05]  /*29b0*/  LEA.HI.X R5, R0, R13, R5, 0x2, P0 ;  /* 0x0000000d00057211 */ /* 0x000fca00000f1405 */
[----:B------:R-:W2:Y:S01]  /*29c0*/  LDG.E R15, desc[UR8][R4.64+0x4] ;  /* 0x00000408040f7981 */ /* 0x000ea2000c1e1900 */
[----:B------:R-:W0:Y:S02]  /*29d0*/  MUFU.RCP R0, R3 ;  /* 0x0000000300007308 */ /* 0x000e240000001000 */
[----:B0-----:R-:W-:-:S04]  /*29e0*/  FFMA R13, R0, -R3, 1 ;  /* 0x3f800000000d7423 */ /* 0x001fc80000000803 */
[----:B------:R-:W-:Y:S02]  /*29f0*/  FFMA R0, R0, R13, R0 ;  /* 0x0000000d00007223 */ /* 0x000fe40000000000 */
[----:B--2---:R-:W0:Y:S02]  /*2a00*/  FCHK P0, R15, R3 ;  /* 0x000000030f007302 */ /* 0x004e240000000000 */
        /* <DEDUP_REMOVED lines=8> */
.L_x_31:
        /* <DEDUP_REMOVED lines=14> */
.L_x_32:
        /* <DEDUP_REMOVED lines=13> */
.L_x_33:
        /* <DEDUP_REMOVED lines=14> */
.L_x_34:
        /* <DEDUP_REMOVED lines=13> */
.L_x_35:
        /* <DEDUP_REMOVED lines=14> */
.L_x_36:
        /* <DEDUP_REMOVED lines=13> */
.L_x_37:
[----:B------:R1:W-:Y:S01]  /*2fa0*/  STG.E desc[UR8][R4.64+0x1c], R11 ;  /* 0x00001c0b04007986 */ /* 0x0003e2000c101908 */
[----:B------:R-:W-:-:S07]  /*2fb0*/  IADD3 R7, PT, PT, R7, 0x8, RZ ;  /* 0x0000000807077810 */ /* 0x000fce0007ffe0ff */
.L_x_29:
[----:B------:R-:W-:-:S13]  /*2fc0*/  ISETP.NE.AND P0, PT, RZ, UR4, PT ;  /* 0x00000004ff007c0c */ /* 0x000fda000bf05270 */
[----:B------:R-:W-:Y:S05]  /*2fd0*/  @!P0 EXIT ;  /* 0x000000000000894d */ /* 0x000fea0003800000 */
[----:B------:R-:W4:Y:S01]  /*2fe0*/  LDCU UR5, c[0x0][0x38c] ;  /* 0x00007180ff0577ac */ /* 0x000f220008000800 */
[----:B------:R-:W-:Y:S02]  /*2ff0*/  UISETP.GE.U32.AND UP0, UPT, UR4, 0x4, UPT ;  /* 0x000000040400788c */ /* 0x000fe4000bf06070 */
[----:B----4-:R-:W-:-:S07]  /*3000*/  ULOP3.LUT UR5, UR5, 0x3, URZ, 0xc0, !UPT ;  /* 0x0000000305057892 */ /* 0x010fce000f8ec0ff */
[----:B------:R-:W-:Y:S05]  /*3010*/  BRA.U !UP0, `(.L_x_38) ;  /* 0x0000000108fc7547 */ /* 0x000fea000b800000 */
[----:B---3--:R-:W3:Y:S01]  /*3020*/  LDC.64 R8, c[0x0][0x380] ;  /* 0x0000e000ff087b82 */ /* 0x008ee20000000a00 */
[----:B012---:R-:W-:-:S05]  /*3030*/  IADD3 R5, PT, PT, R2, R7, RZ ;  /* 0x0000000702057210 */ /* 0x007fca0007ffe0ff */
[----:B---3--:R-:W-:-:S05]  /*3040*/  IMAD.WIDE.U32 R8, R5, 0x4, R8 ;  /* 0x0000000405087825 */ /* 0x008fca00078e0008 */
        /* <DEDUP_REMOVED lines=12> */
.L_x_39:
        /* <DEDUP_REMOVED lines=19> */
.L_x_40:
        /* <DEDUP_REMOVED lines=14> */
.L_x_41:
        /* <DEDUP_REMOVED lines=13> */
.L_x_42:
[----:B------:R4:W-:Y:S01]  /*33f0*/  STG.E desc[UR8][R4.64+0xc], R11 ;  /* 0x00000c0b04007986 */ /* 0x0009e2000c101908 */
[----:B------:R-:W-:-:S07]  /*3400*/  IADD3 R7, PT, PT, R7, 0x4, RZ ;  /* 0x0000000407077810 */ /* 0x000fce0007ffe0ff */
.L_x_38:
[----:B------:R-:W-:-:S13]  /*3410*/  ISETP.NE.AND P0, PT, RZ, UR5, PT ;  /* 0x00000005ff007c0c */ /* 0x000fda000bf05270 */
[----:B------:R-:W-:Y:S05]  /*3420*/  @!P0 EXIT ;  /* 0x000000000000894d */ /* 0x000fea0003800000 */
[----:B01234-:R-:W0:Y:S01]  /*3430*/  LDC.64 R4, c[0x0][0x380] ;  /* 0x0000e000ff047b82 */ /* 0x01fe220000000a00 */
[----:B------:R-:W-:Y:S01]  /*3440*/  IADD3 R7, PT, PT, R2, R7, RZ ;  /* 0x0000000702077210 */ /* 0x000fe20007ffe0ff */
[----:B------:R-:W-:-:S04]  /*3450*/  UIADD3 UR4, UPT, UPT, -UR5, URZ, URZ ;  /* 0x000000ff05047290 */ /* 0x000fc8000fffe1ff */
[----:B0-----:R-:W-:-:S08]  /*3460*/  IMAD.WIDE.U32 R4, R7, 0x4, R4 ;  /* 0x0000000407047825 */ /* 0x001fd000078e0004 */
.L_x_44:
[----:B------:R-:W2:Y:S01]  /*3470*/  LDG.E R9, desc[UR8][R4.64] ;  /* 0x0000000804097981 */ /* 0x000ea2000c1e1900 */
[----:B-----5:R-:W0:Y:S01]  /*3480*/  MUFU.RCP R0, R3 ;  /* 0x0000000300007308 */ /* 0x020e220000001000 */
[----:B------:R-:W-:-:S04]  /*3490*/  UIADD3 UR4, UPT, UPT, UR4, 0x1, URZ ;  /* 0x0000000104047890 */ /* 0x000fc8000fffe0ff */
[----:B------:R-:W-:Y:S01]  /*34a0*/  UISETP.NE.AND UP0, UPT, UR4, URZ, UPT ;  /* 0x000000ff0400728c */ /* 0x000fe2000bf05270 */
[----:B0-----:R-:W-:-:S04]  /*34b0*/  FFMA R7, R0, -R3, 1 ;  /* 0x3f80000000077423 */ /* 0x001fc80000000803 */
[----:B------:R-:W-:Y:S01]  /*34c0*/  FFMA R0, R0, R7, R0 ;  /* 0x0000000700007223 */ /* 0x000fe20000000000 */
[----:B--2---:R-:W0:Y:S03]  /*34d0*/  FCHK P0, R9, R3 ;  /* 0x0000000309007302 */ /* 0x004e260000000000 */
[----:B------:R-:W-:-:S04]  /*34e0*/  FFMA R2, R0, R9, RZ ;  /* 0x0000000900027223 */ /* 0x000fc800000000ff */
[----:B------:R-:W-:-:S04]  /*34f0*/  FFMA R7, R2, -R3, R9 ;  /* 0x8000000302077223 */ /* 0x000fc80000000009 */
[----:B------:R-:W-:Y:S01]  /*3500*/  FFMA R7, R0, R7, R2 ;  /* 0x0000000700077223 */ /* 0x000fe20000000002 */
[----:B0-----:R-:W-:Y:S06]  /*3510*/  @!P0 BRA `(.L_x_43) ;  /* 0x0000000000108947 */ /* 0x001fec0003800000 */
[----:B------:R-:W-:Y:S02]  /*3520*/  MOV R0, R9 ;  /* 0x0000000900007202 */ /* 0x000fe40000000f00 */
[----:B------:R-:W-:-:S07]  /*3530*/  MOV R12, 0x3550 ;  /* 0x00003550000c7802 */ /* 0x000fce0000000f00 */
[----:B------:R-:W-:Y:S05]  /*3540*/  CALL.REL.NOINC `($__internal_0_$__cuda_sm3x_div_rn_noftz_f32_slowpath) ;  /* 0x0000000000187944 */ /* 0x000fea0003c00000 */
[----:B------:R-:W-:-:S07]  /*3550*/  MOV R7, R11 ;  /* 0x0000000b00077202 */ /* 0x000fce0000000f00 */
.L_x_43:
[----:B------:R0:W-:Y:S02]  /*3560*/  STG.E desc[UR8][R4.64], R7 ;  /* 0x0000000704007986 */ /* 0x0001e4000c101908 */
[----:B0-----:R-:W-:-:S04]  /*3570*/  IADD3 R4, P0, PT, R4, 0x4, RZ ;  /* 0x0000000404047810 */ /* 0x001fc80007f1e0ff */
[----:B------:R-:W-:Y:S01]  /*3580*/  IADD3.X R5, PT, PT, RZ, R5, RZ, P0, !PT ;  /* 0x00000005ff057210 */ /* 0x000fe200007fe4ff */
[----:B------:R-:W-:Y:S08]  /*3590*/  BRA.U UP0, `(.L_x_44) ;  /* 0xfffffffd00b47547 */ /* 0x000ff0000b83ffff */
[----:B------:R-:W-:Y:S05]  /*35a0*/  EXIT ;  /* 0x000000000000794d */ /* 0x000fea0003800000 */
        .weak           $__internal_0_$__cuda_sm3x_div_rn_noftz_f32_slowpath
        .type           $__internal_0_$__cuda_sm3x_div_rn_noftz_f32_slowpath,@function
        .size           $__internal_0_$__cuda_sm3x_div_rn_noftz_f32_slowpath,(.L_x_59 - $__internal_0_$__cuda_sm3x_div_rn_noftz_f32_slowpath)
$__internal_0_$__cuda_sm3x_div_rn_noftz_f32_slowpath:
[----:B------:R-:W-:Y:S02]  /*35b0*/  SHF.R.U32.HI R11, RZ, 0x17, R3 ;  /* 0x00000017ff0b7819 */ /* 0x000fe40000011603 */
[----:B------:R-:W-:Y:S02]  /*35c0*/  SHF.R.U32.HI R14, RZ, 0x17, R0 ;  /* 0x00000017ff0e7819 */ /* 0x000fe40000011600 */
[----:B------:R-:W-:Y:S02]  /*35d0*/  LOP3.LUT R11, R11, 0xff, RZ, 0xc0, !PT ;  /* 0x000000ff0b0b7812 */ /* 0x000fe400078ec0ff */
[----:B------:R-:W-:Y:S02]  /*35e0*/  LOP3.LUT R14, R14, 0xff, RZ, 0xc0, !PT ;  /* 0x000000ff0e0e7812 */ /* 0x000fe400078ec0ff */
[----:B------:R-:W-:Y:S02]  /*35f0*/  IADD3 R16, PT, PT, R11, -0x1, RZ ;  /* 0xffffffff0b107810 */ /* 0x000fe40007ffe0ff */
[----:B------:R-:W-:-:S02]  /*3600*/  IADD3 R15, PT, PT, R14, -0x1, RZ ;  /* 0xffffffff0e0f7810 */ /* 0x000fc40007ffe0ff */
[----:B------:R-:W-:Y:S02]  /*3610*/  ISETP.GT.U32.AND P0, PT, R16, 0xfd, PT ;  /* 0x000000fd1000780c */ /* 0x000fe40003f04070 */
[----:B------:R-:W-:Y:S02]  /*3620*/  MOV R13, R3 ;  /* 0x00000003000d7202 */ /* 0x000fe40000000f00 */
[----:B------:R-:W-:-:S13]  /*3630*/  ISETP.GT.U32.OR P0, PT, R15, 0xfd, P0 ;  /* 0x000000fd0f00780c */ /* 0x000fda0000704470 */
[----:B------:R-:W-:Y:S01]  /*3640*/  @!P0 MOV R10, RZ ;  /* 0x000000ff000a8202 */ /* 0x000fe20000000f00 */
[----:B------:R-:W-:Y:S06]  /*3650*/  @!P0 BRA `(.L_x_45) ;  /* 0x00000000005c8947 */ /* 0x000fec0003800000 */
[----:B------:R-:W-:Y:S02]  /*3660*/  FSETP.GTU.FTZ.AND P0, PT, |R0|, +INF , PT ;  /* 0x7f8000000000780b */ /* 0x000fe40003f1c200 */
[----:B------:R-:W-:-:S04]  /*3670*/  FSETP.GTU.FTZ.AND P1, PT, |R3|, +INF , PT ;  /* 0x7f8000000300780b */ /* 0x000fc80003f3c200 */
[----:B------:R-:W-:-:S13]  /*3680*/  PLOP3.LUT P0, PT, P0, P1, PT, 0xf8, 0x8f ;  /* 0x00000000008f781c */ /* 0x000fda0000703f70 */
[----:B------:R-:W-:Y:S05]  /*3690*/  @P0 BRA `(.L_x_46) ;  /* 0x0000000400440947 */ /* 0x000fea0003800000 */
[----:B------:R-:W-:-:S13]  /*36a0*/  LOP3.LUT P0, RZ, R13, 0x7fffffff, R0, 0xc8, !PT ;  /* 0x7fffffff0dff7812 */ /* 0x000fda000780c800 */
[----:B------:R-:W-:Y:S05]  /*36b0*/  @!P0 BRA `(.L_x_47) ;  /* 0x0000000400348947 */ /* 0x000fea0003800000 */
[C---:B------:R-:W-:Y:S02]  /*36c0*/  FSETP.NEU.FTZ.AND P3, PT, |R0|.reuse, +INF , PT ;  /* 0x7f8000000000780b */ /* 0x040fe40003f7d200 */
[----:B------:R-:W-:Y:S02]  /*36d0*/  FSETP.NEU.FTZ.AND P1, PT, |R3|, +INF , PT ;  /* 0x7f8000000300780b */ /* 0x000fe40003f3d200 */
[----:B------:R-:W-:-:S11]  /*36e0*/  FSETP.NEU.FTZ.AND P0, PT, |R0|, +INF , PT ;  /* 0x7f8000000000780b */ /* 0x000fd60003f1d200 */
[----:B------:R-:W-:Y:S05]  /*36f0*/  @!P1 BRA !P3, `(.L_x_47) ;  /* 0x0000000400249947 */ /* 0x000fea0005800000 */
[----:B------:R-:W-:-:S04]  /*3700*/  LOP3.LUT P3, RZ, R0, 0x7fffffff, RZ, 0xc0, !PT ;  /* 0x7fffffff00ff7812 */ /* 0x000fc8000786c0ff */
[----:B------:R-:W-:-:S13]  /*3710*/  PLOP3.LUT P1, PT, P1, P3, PT, 0x2f, 0xf2 ;  /* 0x0000000000f2781c */ /* 0x000fda0000f26577 */
[----:B------:R-:W-:Y:S05]  /*3720*/  @P1 BRA `(.L_x_48) ;  /* 0x0000000400101947 */ /* 0x000fea0003800000 */
[----:B------:R-:W-:-:S04]  /*3730*/  LOP3.LUT P1, RZ, R13, 0x7fffffff, RZ, 0xc0, !PT ;  /* 0x7fffffff0dff7812 */ /* 0x000fc8000782c0ff */
[----:B------:R-:W-:-:S13]  /*3740*/  PLOP3.LUT P0, PT, P0, P1, PT, 0x2f, 0xf2 ;  /* 0x0000000000f2781c */ /* 0x000fda0000702577 */
[----:B------:R-:W-:Y:S05]  /*3750*/  @P0 BRA `(.L_x_49) ;  /* 0x0000000000f80947 */ /* 0x000fea0003800000 */
[----:B------:R-:W-:Y:S02]  /*3760*/  ISETP.GE.AND P0, PT, R15, RZ, PT ;  /* 0x000000ff0f00720c */ /* 0x000fe40003f06270 */
[----:B------:R-:W-:-:S11]  /*3770*/  ISETP.GE.AND P1, PT, R16, RZ, PT ;  /* 0x000000ff1000720c */ /* 0x000fd60003f26270 */
[----:B------:R-:W-:Y:S01]  /*3780*/  @P0 MOV R10, RZ ;  /* 0x000000ff000a0202 */ /* 0x000fe20000000f00 */
[----:B------:R-:W-:Y:S02]  /*3790*/  @!P0 IMAD.MOV.U32 R10, RZ, RZ, -0x40 ;  /* 0xffffffc0ff0a8424 */ /* 0x000fe400078e00ff */
[----:B------:R-:W-:Y:S01]  /*37a0*/  @!P0 FFMA R0, R0, 1.84467440737095516160e+19, RZ ;  /* 0x5f80000000008823 */ /* 0x000fe200000000ff */
[----:B------:R-:W-:Y:S02]  /*37b0*/  @!P1 FFMA R13, R3, 1.84467440737095516160e+19, RZ ;  /* 0x5f800000030d9823 */ /* 0x000fe400000000ff */
[----:B------:R-:W-:-:S07]  /*37c0*/  @!P1 IADD3 R10, PT, PT, R10, 0x40, RZ ;  /* 0x000000400a0a9810 */ /* 0x000fce0007ffe0ff */
.L_x_45:
[----:B------:R-:W-:Y:S02]  /*37d0*/  LEA R16, R11, 0xc0800000, 0x17 ;  /* 0xc08000000b107811 */ /* 0x000fe400078eb8ff */
[----:B------:R-:W-:Y:S02]  /*37e0*/  IADD3 R14, PT, PT, R14, -0x7f, RZ ;  /* 0xffffff810e0e7810 */ /* 0x000fe40007ffe0ff */
[----:B------:R-:W-:-:S03]  /*37f0*/  IADD3 R17, PT, PT, -R16, R13, RZ ;  /* 0x0000000d10117210 */ /* 0x000fc60007ffe1ff */
[C---:B------:R-:W-:Y:S01]  /*3800*/  IMAD R0, R14.reuse, -0x800000, R0 ;  /* 0xff8000000e007824 */ /* 0x040fe200078e0200 */
[----:B------:R0:W1:Y:S01]  /*3810*/  MUFU.RCP R16, R17 ;  /* 0x0000001100107308 */ /* 0x0000620000001000 */
[----:B------:R-:W-:Y:S01]  /*3820*/  FADD.FTZ R15, -R17, -RZ ;  /* 0x800000ff110f7221 */ /* 0x000fe20000010100 */
[----:B0-----:R-:W-:-:S04]  /*3830*/  IADD3 R17, PT, PT, R14, 0x7f, -R11 ;  /* 0x0000007f0e117810 */ /* 0x001fc80007ffe80b */
[----:B------:R-:W-:Y:S01]  /*3840*/  IADD3 R17, PT, PT, R17, R10, RZ ;  /* 0x0000000a11117210 */ /* 0x000fe20007ffe0ff */
[----:B-1----:R-:W-:-:S04]  /*3850*/  FFMA R13, R16, R15, 1 ;  /* 0x3f800000100d7423 */ /* 0x002fc8000000000f */
[----:B------:R-:W-:-:S04]  /*3860*/  FFMA R13, R16, R13, R16 ;  /* 0x0000000d100d7223 */ /* 0x000fc80000000010 */
[----:B------:R-:W-:-:S04]  /*3870*/  FFMA R16, R0, R13, RZ ;  /* 0x0000000d00107223 */ /* 0x000fc800000000ff */
[----:B------:R-:W-:-:S04]  /*3880*/  FFMA R18, R15, R16, R0 ;  /* 0x000000100f127223 */ /* 0x000fc80000000000 */
[----:B------:R-:W-:-:S04]  /*3890*/  FFMA R16, R13, R18, R16 ;  /* 0x000000120d107223 */ /* 0x000fc80000000010 */
[----:B------:R-:W-:-:S04]  /*38a0*/  FFMA R15, R15, R16, R0 ;  /* 0x000000100f0f7223 */ /* 0x000fc80000000000 */
[----:B------:R-:W-:-:S05]  /*38b0*/  FFMA R0, R13, R15, R16 ;  /* 0x0000000f0d007223 */ /* 0x000fca0000000010 */
[----:B------:R-:W-:-:S04]  /*38c0*/  SHF.R.U32.HI R11, RZ, 0x17, R0 ;  /* 0x00000017ff0b7819 */ /* 0x000fc80000011600 */
[----:B------:R-:W-:-:S04]  /*38d0*/  LOP3.LUT R11, R11, 0xff, RZ, 0xc0, !PT ;  /* 0x000000ff0b0b7812 */ /* 0x000fc800078ec0ff */
[----:B------:R-:W-:-:S04]  /*38e0*/  IADD3 R11, PT, PT, R11, R17, RZ ;  /* 0x000000110b0b7210 */ /* 0x000fc80007ffe0ff */
[----:B------:R-:W-:-:S04]  /*38f0*/  IADD3 R10, PT, PT, R11, -0x1, RZ ;  /* 0xffffffff0b0a7810 */ /* 0x000fc80007ffe0ff */
[----:B------:R-:W-:-:S13]  /*3900*/  ISETP.GE.U32.AND P0, PT, R10, 0xfe, PT ;  /* 0x000000fe0a00780c */ /* 0x000fda0003f06070 */
[----:B------:R-:W-:Y:S05]  /*3910*/  @!P0 BRA `(.L_x_50) ;  /* 0x0000000000808947 */ /* 0x000fea0003800000 */
[----:B------:R-:W-:-:S13]  /*3920*/  ISETP.GT.AND P0, PT, R11, 0xfe, PT ;  /* 0x000000fe0b00780c */ /* 0x000fda0003f04270 */
[----:B------:R-:W-:Y:S05]  /*3930*/  @P0 BRA `(.L_x_51) ;  /* 0x00000000006c0947 */ /* 0x000fea0003800000 */
[----:B------:R-:W-:-:S13]  /*3940*/  ISETP.GE.AND P0, PT, R11, 0x1, PT ;  /* 0x000000010b00780c */ /* 0x000fda0003f06270 */
[----:B------:R-:W-:Y:S05]  /*3950*/  @P0 BRA `(.L_x_52) ;  /* 0x0000000000980947 */ /* 0x000fea0003800000 */
[----:B------:R-:W-:Y:S02]  /*3960*/  ISETP.GE.AND P0, PT, R11, -0x18, PT ;  /* 0xffffffe80b00780c */ /* 0x000fe40003f06270 */
[----:B------:R-:W-:-:S11]  /*3970*/  LOP3.LUT R0, R0, 0x80000000, RZ, 0xc0, !PT ;  /* 0x8000000000007812 */ /* 0x000fd600078ec0ff */
[----:B------:R-:W-:Y:S05]  /*3980*/  @!P0 BRA `(.L_x_52) ;  /* 0x00000000008c8947 */ /* 0x000fea0003800000 */
[-CC-:B------:R-:W-:Y:S01]  /*3990*/  FFMA.RZ R10, R13, R15.reuse, R16.reuse ;  /* 0x0000000f0d0a7223 */ /* 0x180fe2000000c010 */
[C---:B------:R-:W-:Y:S02]  /*39a0*/  ISETP.NE.AND P3, PT, R11.reuse, RZ, PT ;  /* 0x000000ff0b00720c */ /* 0x040fe40003f65270 */
[----:B------:R-:W-:Y:S02]  /*39b0*/  ISETP.NE.AND P1, PT, R11, RZ, PT ;  /* 0x000000ff0b00720c */ /* 0x000fe40003f25270 */
[----:B------:R-:W-:Y:S01]  /*39c0*/  LOP3.LUT R14, R10, 0x7fffff, RZ, 0xc0, !PT ;  /* 0x007fffff0a0e7812 */ /* 0x000fe200078ec0ff */
[CCC-:B------:R-:W-:Y:S01]  /*39d0*/  FFMA.RP R10, R13.reuse, R15.reuse, R16.reuse ;  /* 0x0000000f0d0a7223 */ /* 0x1c0fe20000008010 */
[----:B------:R-:W-:Y:S01]  /*39e0*/  FFMA.RM R13, R13, R15, R16 ;  /* 0x0000000f0d0d7223 */ /* 0x000fe20000004010 */
[----:B------:R-:W-:Y:S02]  /*39f0*/  IADD3 R15, PT, PT, R11, 0x20, RZ ;  /* 0x000000200b0f7810 */ /* 0x000fe40007ffe0ff */
[----:B------:R-:W-:-:S02]  /*3a00*/  LOP3.LUT R14, R14, 0x800000, RZ, 0xfc, !PT ;  /* 0x008000000e0e7812 */ /* 0x000fc400078efcff */
[----:B------:R-:W-:Y:S02]  /*3a10*/  IADD3 R11, PT, PT, -R11, RZ, RZ ;  /* 0x000000ff0b0b7210 */ /* 0x000fe40007ffe1ff */
[----:B------:R-:W-:Y:S02]  /*3a20*/  SHF.L.U32 R15, R14, R15, RZ ;  /* 0x0000000f0e0f7219 */ /* 0x000fe400000006ff */
[----:B------:R-:W-:Y:S02]  /*3a30*/  FSETP.NEU.FTZ.AND P0, PT, R10, R13, PT ;  /* 0x0000000d0a00720b */ /* 0x000fe40003f1d000 */
[----:B------:R-:W-:Y:S02]  /*3a40*/  SEL R11, R11, RZ, P3 ;  /* 0x000000ff0b0b7207 */ /* 0x000fe40001800000 */
[----:B------:R-:W-:Y:S02]  /*3a50*/  ISETP.NE.AND P1, PT, R15, RZ, P1 ;  /* 0x000000ff0f00720c */ /* 0x000fe40000f25270 */
[----:B------:R-:W-:-:S02]  /*3a60*/  SHF.R.U32.HI R11, RZ, R11, R14 ;  /* 0x0000000bff0b7219 */ /* 0x000fc4000001160e */
[----:B------:R-:W-:Y:S02]  /*3a70*/  PLOP3.LUT P0, PT, P0, P1, PT, 0xf8, 0x8f ;  /* 0x00000000008f781c */ /* 0x000fe40000703f70 */
[----:B------:R-:W-:Y:S02]  /*3a80*/  SHF.R.U32.HI R13, RZ, 0x1, R11 ;  /* 0x00000001ff0d7819 */ /* 0x000fe4000001160b */
[----:B------:R-:W-:-:S04]  /*3a90*/  SEL R10, RZ, 0x1, !P0 ;  /* 0x00000001ff0a7807 */ /* 0x000fc80004000000 */
[----:B------:R-:W-:-:S04]  /*3aa0*/  LOP3.LUT R10, R10, 0x1, R13, 0xf8, !PT ;  /* 0x000000010a0a7812 */ /* 0x000fc800078ef80d */
[----:B------:R-:W-:-:S04]  /*3ab0*/  LOP3.LUT R10, R10, R11, RZ, 0xc0, !PT ;  /* 0x0000000b0a0a7212 */ /* 0x000fc800078ec0ff */
[----:B------:R-:W-:-:S04]  /*3ac0*/  IADD3 R13, PT, PT, R13, R10, RZ ;  /* 0x0000000a0d0d7210 */ /* 0x000fc80007ffe0ff */
[----:B------:R-:W-:Y:S01]  /*3ad0*/  LOP3.LUT R0, R13, R0, RZ, 0xfc, !PT ;  /* 0x000000000d007212 */ /* 0x000fe200078efcff */
[----:B------:R-:W-:Y:S06]  /*3ae0*/  BRA `(.L_x_52) ;  /* 0x0000000000347947 */ /* 0x000fec0003800000 */
.L_x_51:
[----:B------:R-:W-:-:S04]  /*3af0*/  LOP3.LUT R0, R0, 0x80000000, RZ, 0xc0, !PT ;  /* 0x8000000000007812 */ /* 0x000fc800078ec0ff */
[----:B------:R-:W-:Y:S01]  /*3b00*/  LOP3.LUT R0, R0, 0x7f800000, RZ, 0xfc, !PT ;  /* 0x7f80000000007812 */ /* 0x000fe200078efcff */
[----:B------:R-:W-:Y:S06]  /*3b10*/  BRA `(.L_x_52) ;  /* 0x0000000000287947 */ /* 0x000fec0003800000 */
.L_x_50:
[----:B------:R-:W-:Y:S01]  /*3b20*/  LEA R0, R17, R0, 0x17 ;  /* 0x0000000011007211 */ /* 0x000fe200078eb8ff */
[----:B------:R-:W-:Y:S06]  /*3b30*/  BRA `(.L_x_52) ;  /* 0x0000000000207947 */ /* 0x000fec0003800000 */
.L_x_49:
[----:B------:R-:W-:-:S04]  /*3b40*/  LOP3.LUT R0, R13, 0x80000000, R0, 0x48, !PT ;  /* 0x800000000d007812 */ /* 0x000fc800078e4800 */
[----:B------:R-:W-:Y:S01]  /*3b50*/  LOP3.LUT R0, R0, 0x7f800000, RZ, 0xfc, !PT ;  /* 0x7f80000000007812 */ /* 0x000fe200078efcff */
[----:B------:R-:W-:Y:S06]  /*3b60*/  BRA `(.L_x_52) ;  /* 0x0000000000147947 */ /* 0x000fec0003800000 */
.L_x_48:
[----:B------:R-:W-:Y:S01]  /*3b70*/  LOP3.LUT R0, R13, 0x80000000, R0, 0x48, !PT ;  /* 0x800000000d007812 */ /* 0x000fe200078e4800 */
[----:B------:R-:W-:Y:S06]  /*3b80*/  BRA `(.L_x_52) ;  /* 0x00000000000c7947 */ /* 0x000fec0003800000 */
.L_x_47:
[----:B------:R-:W0:Y:S01]  /*3b90*/  MUFU.RSQ R0, -QNAN ;  /* 0xffc0000000007908 */ /* 0x000e220000001400 */
[----:B------:R-:W-:Y:S05]  /*3ba0*/  BRA `(.L_x_52) ;  /* 0x0000000000047947 */ /* 0x000fea0003800000 */
.L_x_46:
[----:B------:R-:W-:-:S07]  /*3bb0*/  FADD.FTZ R0, R0, R3 ;  /* 0x0000000300007221 */ /* 0x000fce0000010000 */
.L_x_52:
[----:B------:R-:W-:Y:S01]  /*3bc0*/  HFMA2 R13, -RZ, RZ, 0, 0 ;  /* 0x00000000ff0d7431 */ /* 0x000fe200000001ff */
[----:B0-----:R-:W-:-:S03]  /*3bd0*/  MOV R11, R0 ;  /* 0x00000000000b7202 */ /* 0x001fc60000000f00 */
[----:B------:R-:W-:Y:S05]  /*3be0*/  RET.REL.NODEC R12 `(_Z13softmaxKernelPfii) ;  /* 0xffffffc40c047950 */ /* 0x000fea0003c3ffff */
.L_x_53:
[----:B------:R-:W-:-:S00]  /*3bf0*/  BRA `(.L_x_53) ;  /* 0xfffffffc00fc7947 */ /* 0x000fc0000383ffff */
[----:B------:R-:W-:-:S00]  /*3c00*/  NOP ;  /* 0x0000000000007918 */ /* 0x000fc00000000000 */
[----:B------:R-:W-:-:S00]  /*3c10*/  NOP ;  /* 0x0000000000007918 */ /* 0x000fc00000000000 */
[----:B------:R-:W-:-:S00]  /*3c20*/  NOP ;  /* 0x0000000000007918 */ /* 0x000fc00000000000 */
[----:B------:R-:W-:-:S00]  /*3c30*/  NOP ;  /* 0x0000000000007918 */ /* 0x000fc00000000000 */
[----:B------:R-:W-:-:S00]  /*3c40*/  NOP ;  /* 0x0000000000007918 */ /* 0x000fc00000000000 */
[----:B------:R-:W-:-:S00]  /*3c50*/  NOP ;  /* 0x0000000000007918 */ /* 0x000fc00000000000 */
[----:B------:R-:W-:-:S00]  /*3c60*/  NOP ;  /* 0x0000000000007918 */ /* 0x000fc00000000000 */
[----:B------:R-:W-:-:S00]  /*3c70*/  NOP ;  /* 0x0000000000007918 */ /* 0x000fc00000000000 */
.L_x_59:


//--------------------- .text._Z11scaleKernelPfif --------------------------
	.section	.text._Z11scaleKernelPfif,"ax",@progbits
	.align	128
        .global         _Z11scaleKernelPfif
        .type           _Z11scaleKernelPfif,@function
        .size           _Z11scaleKernelPfif,(.L_x_61 - _Z11scaleKernelPfif)
        .other          _Z11scaleKernelPfif,@"STO_CUDA_ENTRY STV_DEFAULT"
_Z11scaleKernelPfif:
.text._Z11scaleKernelPfif:
[----:B------:R-:W-:Y:S01]  /*0000*/  LDC R1, c[0x0][0x37c] ;  /* 0x0000df00ff017b82 */ /* 0x000fe20000000800 */
[----:B------:R-:W0:Y:S07]  /*0010*/  S2R R0, SR_TID.X ;  /* 0x0000000000007919 */ /* 0x000e2e0000002100 */
[----:B------:R-:W0:Y:S01]  /*0020*/  S2UR UR4, SR_CTAID.X ;  /* 0x00000000000479c3 */ /* 0x000e220000002500 */
[----:B------:R-:W1:Y:S07]  /*0030*/  LDCU UR5, c[0x0][0x388] ;  /* 0x00007100ff0577ac */ /* 0x000e6e0008000800 */
[----:B------:R-:W0:Y:S02]  /*0040*/  LDC R5, c[0x0][0x360] ;  /* 0x0000d800ff057b82 */ /* 0x000e240000000800 */
[----:B0-----:R-:W-:-:S05]  /*0050*/  IMAD R5, R5, UR4, R0 ;  /* 0x0000000405057c24 */ /* 0x001fca000f8e0200 */
[----:B-1----:R-:W-:-:S13]  /*0060*/  ISETP.GE.AND P0, PT, R5, UR5, PT ;  /* 0x0000000505007c0c */ /* 0x002fda000bf06270 */
[----:B------:R-:W-:Y:S05]  /*0070*/  @P0 EXIT ;  /* 0x000000000000094d */ /* 0x000fea0003800000 */
[----:B------:R-:W0:Y:S01]  /*0080*/  LDC.64 R2, c[0x0][0x380] ;  /* 0x0000e000ff027b82 */ /* 0x000e220000000a00 */
[----:B------:R-:W1:Y:S01]  /*0090*/  LDCU.64 UR4, c[0x0][0x358] ;  /* 0x00006b00ff0477ac */ /* 0x000e620008000a00 */
[----:B------:R-:W2:Y:S01]  /*00a0*/  LDCU UR6, c[0x0][0x38c] ;  /* 0x00007180ff0677ac */ /* 0x000ea20008000800 */
[----:B0-----:R-:W-:-:S05]  /*00b0*/  IMAD.WIDE R2, R5, 0x4, R2 ;  /* 0x0000000405027825 */ /* 0x001fca00078e0202 */
[----:B-1----:R-:W2:Y:S02]  /*00c0*/  LDG.E R0, desc[UR4][R2.64] ;  /* 0x0000000402007981 */ /* 0x002ea4000c1e1900 */
[----:B--2---:R-:W-:-:S05]  /*00d0*/  FMUL R5, R0, UR6 ;  /* 0x0000000600057c20 */ /* 0x004fca0008400000 */
[----:B------:R-:W-:Y:S01]  /*00e0*/  STG.E desc[UR4][R2.64], R5 ;  /* 0x0000000502007986 */ /* 0x000fe2000c101904 */
[----:B------:R-:W-:Y:S05]  /*00f0*/  EXIT ;  /* 0x000000000000794d */ /* 0x000fea0003800000 */
.L_x_54:
        /* <DEDUP_REMOVED lines=16> */
.L_x_61:


//--------------------- .text._Z15transposeKernelPKfPfii --------------------------
	.section	.text._Z15transposeKernelPKfPfii,"ax",@progbits
	.align	128
        .global         _Z15transposeKernelPKfPfii
        .type           _Z15transposeKernelPKfPfii,@function
        .size           _Z15transposeKernelPKfPfii,(.L_x_62 - _Z15transposeKernelPKfPfii)
        .other          _Z15transposeKernelPKfPfii,@"STO_CUDA_ENTRY STV_DEFAULT"
_Z15transposeKernelPKfPfii:
.text._Z15transposeKernelPKfPfii:
[----:B------:R-:W-:Y:S01]  /*0000*/  LDC R1, c[0x0][0x37c] ;  /* 0x0000df00ff017b82 */ /* 0x000fe20000000800 */
[----:B------:R-:W0:Y:S07]  /*0010*/  S2R R2, SR_TID.X ;  /* 0x0000000000027919 */ /* 0x000e2e0000002100 */
[----:B------:R-:W1:Y:S01]  /*0020*/  LDC R0, c[0x0][0x364] ;  /* 0x0000d900ff007b82 */ /* 0x000e620000000800 */
[----:B------:R-:W2:Y:S01]  /*0030*/  LDCU.64 UR6, c[0x0][0x390] ;  /* 0x00007200ff0677ac */ /* 0x000ea20008000a00 */
[----:B------:R-:W1:Y:S06]  /*0040*/  S2R R3, SR_TID.Y ;  /* 0x0000000000037919 */ /* 0x000e6c0000002200 */
[----:B------:R-:W0:Y:S08]  /*0050*/  S2UR UR5, SR_CTAID.X ;  /* 0x00000000000579c3 */ /* 0x000e300000002500 */
[----:B------:R-:W0:Y:S08]  /*0060*/  LDC R7, c[0x0][0x360] ;  /* 0x0000d800ff077b82 */ /* 0x000e300000000800 */
[----:B------:R-:W1:Y:S01]  /*0070*/  S2UR UR4, SR_CTAID.Y ;  /* 0x00000000000479c3 */ /* 0x000e620000002600 */
[----:B0-----:R-:W-:-:S05]  /*0080*/  IMAD R7, R7, UR5, R2 ;  /* 0x0000000507077c24 */ /* 0x001fca000f8e0202 */
[----:B--2---:R-:W-:Y:S01]  /*0090*/  ISETP.GE.AND P0, PT, R7, UR7, PT ;  /* 0x0000000707007c0c */ /* 0x004fe2000bf06270 */
[----:B-1----:R-:W-:-:S05]  /*00a0*/  IMAD R0, R0, UR4, R3 ;  /* 0x0000000400007c24 */ /* 0x002fca000f8e0203 */
[----:B------:R-:W-:-:S13]  /*00b0*/  ISETP.GE.OR P0, PT, R0, UR6, P0 ;  /* 0x0000000600007c0c */ /* 0x000fda0008706670 */
[----:B------:R-:W-:Y:S05]  /*00c0*/  @P0 EXIT ;  /* 0x000000000000094d */ /* 0x000fea0003800000 */
[----:B------:R-:W0:Y:S01]  /*00d0*/  LDC.64 R2, c[0x0][0x380] ;  /* 0x0000e000ff027b82 */ /* 0x000e220000000a00 */
[----:B------:R-:W1:Y:S01]  /*00e0*/  LDCU.64 UR4, c[0x0][0x358] ;  /* 0x00006b00ff0477ac */ /* 0x000e620008000a00 */
[----:B------:R-:W-:-:S04]  /*00f0*/  IMAD R5, R0, UR7, R7 ;  /* 0x0000000700057c24 */ /* 0x000fc8000f8e0207 */
[----:B0-----:R-:W-:Y:S02]  /*0100*/  IMAD.WIDE R2, R5, 0x4, R2 ;  /* 0x0000000405027825 */ /* 0x001fe400078e0202 */
[----:B------:R-:W0:Y:S04]  /*0110*/  LDC.64 R4, c[0x0][0x388] ;  /* 0x0000e200ff047b82 */ /* 0x000e280000000a00 */
[----:B-1----:R-:W2:Y:S01]  /*0120*/  LDG.E R3, desc[UR4][R2.64] ;  /* 0x0000000402037981 */ /* 0x002ea2000c1e1900 */
[----:B------:R-:W-:-:S04]  /*0130*/  IMAD R7, R7, UR6, R0 ;  /* 0x0000000607077c24 */ /* 0x000fc8000f8e0200 */
[----:B0-----:R-:W-:-:S05]  /*0140*/  IMAD.WIDE R4, R7, 0x4, R4 ;  /* 0x0000000407047825 */ /* 0x001fca00078e0204 */
[----:B--2---:R-:W-:Y:S01]  /*0150*/  STG.E desc[UR4][R4.64], R3 ;  /* 0x0000000304007986 */ /* 0x004fe2000c101904 */
[----:B------:R-:W-:Y:S05]  /*0160*/  EXIT ;  /* 0x000000000000794d */ /* 0x000fea0003800000 */
.L_x_55:
        /* <DEDUP_REMOVED lines=9> */
.L_x_62:


//--------------------- .text._Z17tiledMatMulKernelPKfS0_Pfiii --------------------------
	.section	.text._Z17tiledMatMulKernelPKfS0_Pfiii,"ax",@progbits
	.align	128
        .global         _Z17tiledMatMulKernelPKfS0_Pfiii
        .type           _Z17tiledMatMulKernelPKfS0_Pfiii,@function
        .size           _Z17tiledMatMulKernelPKfS0_Pfiii,(.L_x_63 - _Z17tiledMatMulKernelPKfS0_Pfiii)
        .other          _Z17tiledMatMulKernelPKfS0_Pfiii,@"STO_CUDA_ENTRY STV_DEFAULT"
_Z17tiledMatMulKernelPKfS0_Pfiii:
.text._Z17tiledMatMulKernelPKfS0_Pfiii:
[----:B------:R-:W-:Y:S01]  /*0000*/  LDC R1, c[0x0][0x37c] ;  /* 0x0000df00ff017b82 */ /* 0x000fe20000000800 */
[----:B------:R-:W0:Y:S01]  /*0010*/  S2R R2, SR_CTAID.Y ;  /* 0x0000000000027919 */ /* 0x000e220000002600 */
[----:B------:R-:W1:Y:S01]  /*0020*/  LDCU UR10, c[0x0][0x39c] ;  /* 0x00007380ff0a77ac */ /* 0x000e620008000800 */
[----:B------:R-:W-:Y:S01]  /*0030*/  HFMA2 R21, -RZ, RZ, 0, 0 ;  /* 0x00000000ff157431 */ /* 0x000fe200000001ff */
[----:B------:R-:W0:Y:S01]  /*0040*/  S2R R0, SR_TID.Y ;  /* 0x0000000000007919 */ /* 0x000e220000002200 */
[----:B------:R-:W2:Y:S01]  /*0050*/  LDCU UR14, c[0x0][0x3a0] ;  /* 0x00007400ff0e77ac */ /* 0x000ea20008000800 */
[----:B------:R-:W3:Y:S01]  /*0060*/  S2R R4, SR_CTAID.X ;  /* 0x0000000000047919 */ /* 0x000ee20000002500 */
[----:B------:R-:W4:Y:S01]  /*0070*/  LDCU.64 UR8, c[0x0][0x358] ;  /* 0x00006b00ff0877ac */ /* 0x000f220008000a00 */
[----:B------:R-:W3:Y:S01]  /*0080*/  S2R R13, SR_TID.X ;  /* 0x00000000000d7919 */ /* 0x000ee20000002100 */
[----:B-1----:R-:W-:Y:S01]  /*0090*/  UISETP.GE.AND UP0, UPT, UR10, 0x1, UPT ;  /* 0x000000010a00788c */ /* 0x002fe2000bf06270 */
[----:B0-----:R-:W-:-:S02]  /*00a0*/  LEA R2, R2, R0, 0x4 ;  /* 0x0000000002027211 */ /* 0x001fc400078e20ff */
[----:B---3--:R-:W-:-:S06]  /*00b0*/  LEA R3, R4, R13, 0x4 ;  /* 0x0000000d04037211 */ /* 0x008fcc00078e20ff */
[----:B--2-4-:R-:W-:Y:S05]  /*00c0*/  BRA.U !UP0, `(.L_x_56) ;  /* 0x0000000508387547 */ /* 0x014fea000b800000 */
[----:B------:R-:W0:Y:S01]  /*00d0*/  S2UR UR7, SR_CgaCtaId ;  /* 0x00000000000779c3 */ /* 0x000e220000008800 */
[----:B------:R-:W1:Y:S01]  /*00e0*/  LDCU UR11, c[0x0][0x3a0] ;  /* 0x00007400ff0b77ac */ /* 0x000e620008000800 */
[----:B------:R-:W-:Y:S01]  /*00f0*/  MOV R21, RZ ;  /* 0x000000ff00157202 */ /* 0x000fe20000000f00 */
[----:B------:R-:W-:Y:S01]  /*0100*/  IMAD R12, R2, UR10, R13 ;  /* 0x0000000a020c7c24 */ /* 0x000fe2000f8e020d */
[----:B------:R-:W-:Y:S01]  /*0110*/  UMOV UR5, 0x400 ;  /* 0x0000040000057882 */ /* 0x000fe20000000000 */
[----:B------:R-:W-:-:S03]  /*0120*/  UIADD3 UR4, UPT, UPT, UR10, 0xf, URZ ;  /* 0x0000000f0a047890 */ /* 0x000fc6000fffe0ff */
[----:B------:R-:W2:Y:S01]  /*0130*/  LDC R14, c[0x0][0x3a0] ;  /* 0x0000e800ff0e7b82 */ /* 0x000ea20000000800 */
[----:B------:R-:W-:Y:S02]  /*0140*/  UIADD3 UR6, UPT, UPT, UR5, 0x400, URZ ;  /* 0x0000040005067890 */ /* 0x000fe4000fffe0ff */
[----:B------:R-:W-:Y:S01]  /*0150*/  USHF.R.U32.HI UR4, URZ, 0x4, UR4 ;  /* 0x00000004ff047899 */ /* 0x000fe20008011604 */
[----:B------:R-:W3:Y:S03]  /*0160*/  LDCU.64 UR12, c[0x0][0x398] ;  /* 0x00007300ff0c77ac */ /* 0x000ee60008000a00 */
[----:B------:R-:W-:Y:S01]  /*0170*/  UIADD3 UR4, UPT, UPT, -UR4, URZ, URZ ;  /* 0x000000ff04047290 */ /* 0x000fe2000fffe1ff */
[----:B-1----:R-:W-:Y:S01]  /*0180*/  IMAD R19, R0, UR11, R13 ;  /* 0x0000000b00137c24 */ /* 0x002fe2000f8e020d */
[----:B0-----:R-:W-:-:S04]  /*0190*/  ULEA UR5, UR7, UR5, 0x18 ;  /* 0x0000000507057291 */ /* 0x001fc8000f8ec0ff */
[----:B------:R-:W-:Y:S01]  /*01a0*/  LEA R19, R4, R19, 0x4 ;  /* 0x0000001304137211 */ /* 0x000fe200078e20ff */
[----:B------:R-:W-:Y:S01]  /*01b0*/  ULEA UR6, UR7, UR6, 0x18 ;  /* 0x0000000607067291 */ /* 0x000fe2000f8ec0ff */
[----:B------:R-:W-:-:S05]  /*01c0*/  LEA R16, R0, UR5, 0x6 ;  /* 0x0000000500107c11 */ /* 0x000fca000f8e30ff */
[C---:B------:R-:W-:Y:S02]  /*01d0*/  LEA R17, R13.reuse, UR6, 0x2 ;  /* 0x000000060d117c11 */ /* 0x040fe4000f8e10ff */
[----:B------:R-:W-:Y:S02]  /*01e0*/  LEA R18, R13, R16, 0x2 ;  /* 0x000000100d127211 */ /* 0x000fe400078e10ff */
[----:B---3--:R-:W-:-:S07]  /*01f0*/  LEA R15, R0, R17, 0x6 ;  /* 0x00000011000f7211 */ /* 0x008fce00078e30ff */
.L_x_57:
[----:B------:R-:W-:Y:S01]  /*0200*/  ISETP.GE.U32.AND P1, PT, R13, UR13, PT ;  /* 0x0000000d0d007c0c */ /* 0x000fe2000bf26070 */
[----:B------:R-:W-:Y:S01]  /*0210*/  HFMA2 R22, -RZ, RZ, 0, 0 ;  /* 0x00000000ff167431 */ /* 0x000fe200000001ff */
[----:B------:R-:W-:Y:S02]  /*0220*/  ISETP.GE.U32.AND P0, PT, R0, UR13, PT ;  /* 0x0000000d00007c0c */ /* 0x000fe4000bf06070 */
[----:B------:R-:W-:Y:S02]  /*0230*/  ISETP.GE.OR P1, PT, R2, UR12, P1 ;  /* 0x0000000c02007c0c */ /* 0x000fe40008f26670 */
[----:B--2---:R-:W-:Y:S02]  /*0240*/  ISETP.GE.OR P0, PT, R3, R14, P0 ;  /* 0x0000000e0300720c */ /* 0x004fe40000706670 */
[----:B------:R-:W-:-:S09]  /*0250*/  MOV R29, RZ ;  /* 0x000000ff001d7202 */ /* 0x000fd20000000f00 */
[----:B------:R-:W0:Y:S08]  /*0260*/  @!P1 LDC.64 R6, c[0x0][0x380] ;  /* 0x0000e000ff069b82 */ /* 0x000e300000000a00 */
[----:B------:R-:W1:Y:S01]  /*0270*/  @!P0 LDC.64 R4, c[0x0][0x388] ;  /* 0x0000e200ff048b82 */ /* 0x000e620000000a00 */
[----:B0-----:R-:W-:-:S05]  /*0280*/  @!P1 IMAD.WIDE.U32 R6, R12, 0x4, R6 ;  /* 0x000000040c069825 */ /* 0x001fca00078e0006 */
[----:B------:R-:W2:Y:S01]  /*0290*/  @!P1 LDG.E R29, desc[UR8][R6.64] ;  /* 0x00000008061d9981 */ /* 0x000ea2000c1e1900 */
[----:B-1----:R-:W-:-:S05]  /*02a0*/  @!P0 IMAD.WIDE.U32 R24, R19, 0x4, R4 ;  /* 0x0000000413188825 */ /* 0x002fca00078e0004 */
[----:B------:R-:W3:Y:S01]  /*02b0*/  @!P0 LDG.E R22, desc[UR8][R24.64] ;  /* 0x0000000818168981 */ /* 0x000ee2000c1e1900 */
[----:B------:R-:W-:-:S04]  /*02c0*/  UIADD3 UR4, UPT, UPT, UR4, 0x1, URZ ;  /* 0x0000000104047890 */ /* 0x000fc8000fffe0ff */
[----:B------:R-:W-:Y:S01]  /*02d0*/  UISETP.NE.AND UP0, UPT, UR4, URZ, UPT ;  /* 0x000000ff0400728c */ /* 0x000fe2000bf05270 */
[----:B------:R-:W-:Y:S02]  /*02e0*/  IADD3 R0, PT, PT, R0, 0x10, RZ ;  /* 0x0000001000007810 */ /* 0x000fe40007ffe0ff */
[----:B------:R-:W-:Y:S02]  /*02f0*/  IADD3 R13, PT, PT, R13, 0x10, RZ ;  /* 0x000000100d0d7810 */ /* 0x000fe40007ffe0ff */
[----:B------:R-:W-:Y:S02]  /*0300*/  IADD3 R12, PT, PT, R12, 0x10, RZ ;  /* 0x000000100c0c7810 */ /* 0x000fe40007ffe0ff */
[----:B------:R-:W-:Y:S01]  /*0310*/  LEA R19, R14, R19, 0x4 ;  /* 0x000000130e137211 */ /* 0x000fe200078e20ff */
[----:B--2---:R-:W-:Y:S04]  /*0320*/  STS [R18], R29 ;  /* 0x0000001d12007388 */ /* 0x004fe80000000800 */
[----:B---3--:R-:W-:Y:S01]  /*0330*/  STS [R15], R22 ;  /* 0x000000160f007388 */ /* 0x008fe20000000800 */
[----:B------:R-:W-:Y:S06]  /*0340*/  BAR.SYNC.DEFER_BLOCKING 0x0 ;  /* 0x0000000000007b1d */ /* 0x000fec0000010000 */
[----:B------:R-:W-:Y:S04]  /*0350*/  LDS R28, [R17] ;  /* 0x00000000111c7984 */ /* 0x000fe80000000800 */
[----:B------:R-:W0:Y:S04]  /*0360*/  LDS.128 R8, [R16] ;  /* 0x0000000010087984 */ /* 0x000e280000000c00 */
[----:B------:R-:W1:Y:S04]  /*0370*/  LDS R29, [R17+0x40] ;  /* 0x00004000111d7984 */ /* 0x000e680000000800 */
[----:B------:R-:W2:Y:S04]  /*0380*/  LDS R27, [R17+0x80] ;  /* 0x00008000111b7984 */ /* 0x000ea80000000800 */
[----:B------:R-:W3:Y:S04]  /*0390*/  LDS R26, [R17+0xc0] ;  /* 0x0000c000111a7984 */ /* 0x000ee80000000800 */
[----:B------:R-:W-:Y:S04]  /*03a0*/  LDS R23, [R17+0x100] ;  /* 0x0001000011177984 */ /* 0x000fe80000000800 */
[----:B------:R-:W4:Y:S04]  /*03b0*/  LDS.128 R4, [R16+0x10] ;  /* 0x0000100010047984 */ /* 0x000f280000000c00 */
[----:B------:R-:W5:Y:S04]  /*03c0*/  LDS R20, [R17+0x140] ;  /* 0x0001400011147984 */ /* 0x000f680000000800 */
[----:B------:R-:W5:Y:S04]  /*03d0*/  LDS R25, [R17+0x180] ;  /* 0x0001800011197984 */ /* 0x000f680000000800 */
[----:B------:R-:W5:Y:S04]  /*03e0*/  LDS R22, [R17+0x1c0] ;  /* 0x0001c00011167984 */ /* 0x000f680000000800 */
[----:B------:R-:W-:Y:S01]  /*03f0*/  LDS R24, [R17+0x240] ;  /* 0x0002400011187984 */ /* 0x000fe20000000800 */
[----:B0-----:R-:W-:-:S03]  /*0400*/  FFMA R8, R8, R28, R21 ;  /* 0x0000001c08087223 */ /* 0x001fc60000000015 */
[----:B------:R-:W-:Y:S01]  /*0410*/  LDS R21, [R17+0x200] ;  /* 0x0002000011157984 */ /* 0x000fe20000000800 */
[----:B-1----:R-:W-:-:S04]  /*0420*/  FFMA R8, R29, R9, R8 ;  /* 0x000000091d087223 */ /* 0x002fc80000000008 */
[----:B--2---:R-:W-:-:S04]  /*0430*/  FFMA R27, R27, R10, R8 ;  /* 0x0000000a1b1b7223 */ /* 0x004fc80000000008 */
[----:B---3--:R-:W-:Y:S02]  /*0440*/  FFMA R27, R26, R11, R27 ;  /* 0x0000000b1a1b7223 */ /* 0x008fe4000000001b */
[----:B------:R-:W0:Y:S02]  /*0450*/  LDS.128 R8, [R16+0x20] ;  /* 0x0000200010087984 */ /* 0x000e240000000c00 */
[----:B----4-:R-:W-:-:S04]  /*0460*/  FFMA R23, R4, R23, R27 ;  /* 0x0000001704177223 */ /* 0x010fc8000000001b */
[----:B-----5:R-:W-:Y:S02]  /*0470*/  FFMA R20, R20, R5, R23 ;  /* 0x0000000514147223 */ /* 0x020fe40000000017 */
[----:B------:R-:W1:Y:S02]  /*0480*/  LDS R23, [R17+0x280] ;  /* 0x0002800011177984 */ /* 0x000e640000000800 */
[----:B------:R-:W-:Y:S02]  /*0490*/  FFMA R25, R25, R6, R20 ;  /* 0x0000000619197223 */ /* 0x000fe40000000014 */
[----:B------:R-:W2:Y:S02]  /*04a0*/  LDS R20, [R17+0x2c0] ;  /* 0x0002c00011147984 */ /* 0x000ea40000000800 */
[----:B------:R-:W-:Y:S02]  /*04b0*/  FFMA R27, R22, R7, R25 ;  /* 0x00000007161b7223 */ /* 0x000fe40000000019 */
[----:B------:R-:W-:Y:S04]  /*04c0*/  LDS R25, [R17+0x300] ;  /* 0x0003000011197984 */ /* 0x000fe80000000800 */
[----:B------:R-:W3:Y:S04]  /*04d0*/  LDS.128 R4, [R16+0x30] ;  /* 0x0000300010047984 */ /* 0x000ee80000000c00 */
[----:B------:R-:W4:Y:S01]  /*04e0*/  LDS R22, [R17+0x340] ;  /* 0x0003400011167984 */ /* 0x000f220000000800 */
[----:B0-----:R-:W-:-:S03]  /*04f0*/  FFMA R27, R8, R21, R27 ;  /* 0x00000015081b7223 */ /* 0x001fc6000000001b */
[----:B------:R-:W0:Y:S04]  /*0500*/  LDS R21, [R17+0x380] ;  /* 0x0003800011157984 */ /* 0x000e280000000800 */
[----:B------:R-:W5:Y:S01]  /*0510*/  LDS R8, [R17+0x3c0] ;  /* 0x0003c00011087984 */ /* 0x000f620000000800 */
[----:B------:R-:W-:-:S04]  /*0520*/  FFMA R24, R24, R9, R27 ;  /* 0x0000000918187223 */ /* 0x000fc8000000001b */
[----:B-1----:R-:W-:-:S04]  /*0530*/  FFMA R23, R23, R10, R24 ;  /* 0x0000000a17177223 */ /* 0x002fc80000000018 */
[----:B--2---:R-:W-:-:S04]  /*0540*/  FFMA R11, R20, R11, R23 ;  /* 0x0000000b140b7223 */ /* 0x004fc80000000017 */
[----:B---3--:R-:W-:-:S04]  /*0550*/  FFMA R11, R4, R25, R11 ;  /* 0x00000019040b7223 */ /* 0x008fc8000000000b */
[----:B----4-:R-:W-:-:S04]  /*0560*/  FFMA R22, R22, R5, R11 ;  /* 0x0000000516167223 */ /* 0x010fc8000000000b */
[----:B0-----:R-:W-:-:S04]  /*0570*/  FFMA R21, R21, R6, R22 ;  /* 0x0000000615157223 */ /* 0x001fc80000000016 */
[----:B-----5:R-:W-:Y:S01]  /*0580*/  FFMA R21, R8, R7, R21 ;  /* 0x0000000708157223 */ /* 0x020fe20000000015 */
[----:B------:R-:W-:Y:S06]  /*0590*/  BAR.SYNC.DEFER_BLOCKING 0x0 ;  /* 0x0000000000007b1d */ /* 0x000fec0000010000 */
[----:B------:R-:W-:Y:S05]  /*05a0*/  BRA.U UP0, `(.L_x_57) ;  /* 0xfffffffd00147547 */ /* 0x000fea000b83ffff */
.L_x_56:
[----:B------:R-:W0:Y:S01]  /*05b0*/  LDCU UR4, c[0x0][0x398] ;  /* 0x00007300ff0477ac */ /* 0x000e220008000800 */
[----:B------:R-:W-:-:S04]  /*05c0*/  ISETP.GE.AND P0, PT, R3, UR14, PT ;  /* 0x0000000e03007c0c */ /* 0x000fc8000bf06270 */
[----:B0-----:R-:W-:-:S13]  /*05d0*/  ISETP.GE.OR P0, PT, R2, UR4, P0 ;  /* 0x0000000402007c0c */ /* 0x001fda0008706670 */
[----:B------:R-:W-:Y:S05]  /*05e0*/  @P0 EXIT ;  /* 0x000000000000094d */ /* 0x000fea0003800000 */
[----:B------:R-:W0:Y:S01]  /*05f0*/  LDC.64 R4, c[0x0][0x390] ;  /* 0x0000e400ff047b82 */ /* 0x000e220000000a00 */
[----:B------:R-:W-:-:S04]  /*0600*/  IMAD R3, R2, UR14, R3 ;  /* 0x0000000e02037c24 */ /* 0x000fc8000f8e0203 */
[----:B0-----:R-:W-:-:S05]  /*0610*/  IMAD.WIDE R2, R3, 0x4, R4 ;  /* 0x0000000403027825 */ /* 0x001fca00078e0204 */
[----:B------:R-:W-:Y:S01]  /*0620*/  STG.E desc[UR8][R2.64], R21 ;  /* 0x0000001502007986 */ /* 0x000fe2000c101908 */
[----:B------:R-:W-:Y:S05]  /*0630*/  EXIT ;  /* 0x000000000000794d */ /* 0x000fea0003800000 */
.L_x_58:
        /* <DEDUP_REMOVED lines=12> */
.L_x_63:


//--------------------- .nv.shared.reserved.0     --------------------------
	.section	.nv.shared.reserved.0,"aw",@nobits
	.weak		__nv_reservedSMEM_offset_0_alias
	.size		__nv_reservedSMEM_offset_0_alias, 0, 64
	.other		__nv_reservedSMEM_offset_0_alias,@"STO_CUDA_RESERVED_SHARED STV_DEFAULT"
__nv_reservedSMEM_offset_0_alias:
	.zero		0
	.zero		64


//--------------------- .nv.shared._Z17tiledMatMulKernelPKfS0_Pfiii --------------------------
	.section	.nv.shared._Z17tiledMatMulKernelPKfS0_Pfiii,"aw",@nobits
	.sectionflags	@""
	.align	4
.nv.shared._Z17tiledMatMulKernelPKfS0_Pfiii:
	.zero		3072


//--------------------- .nv.constant0._Z13softmaxKernelPfii --------------------------
	.section	.nv.constant0._Z13softmaxKernelPfii,"a",@progbits
	.sectionflags	@""
	.align	4
.nv.constant0._Z13softmaxKernelPfii:
	.zero		912


//--------------------- .nv.constant0._Z11scaleKernelPfif --------------------------
	.section	.nv.constant0._Z11scaleKernelPfif,"a",@progbits
	.sectionflags	@""
	.align	4
.nv.constant0._Z11scaleKernelPfif:
	.zero		912


//--------------------- .nv.constant0._Z15transposeKernelPKfPfii --------------------------
	.section	.nv.constant0._Z15transposeKernelPKfPfii,"a",@progbits
	.sectionflags	@""
	.align	4
.nv.constant0._Z15transposeKernelPKfPfii:
	.zero		920


//--------------------- .nv.constant0._Z17tiledMatMulKernelPKfS0_Pfiii --------------------------
	.section	.nv.constant0._Z17tiledMatMulKernelPKfS0_Pfiii,"a",@progbits
	.sectionflags	@""
	.align	4
.nv.constant0._Z17tiledMatMulKernelPKfS0_Pfiii:
	.zero		932


//--------------------- SYMBOLS --------------------------

	.type		.nv.reservedSmem.offset0,@object
	.size		.nv.reservedSmem.offset0,0x4
	.type		.nv.reservedSmem.cap,@object
	.size		.nv.reservedSmem.cap,0x4
